	.target	sm_100a

	.elftype	@"ET_EXEC"


//--------------------- .note.nv.tkinfo           --------------------------
	.section	.note.nv.tkinfo,"",@"SHT_NOTE"
	.sectionflags	@"SHF_NOTE_NV_TKINFO"
	.tkinfo
        /*0018*/ 	.word	0x00000002
        /*0030*/ 	.string	""
        /*0030*/ 	.string	"ptxas"
        /*0030*/ 	.string	"Cuda compilation tools, release 13.0, V13.0.88"
        /*0030*/ 	.string	"Build cuda_13.0.r13.0/compiler.36424714_0"
        /*0030*/ 	.string	"-arch sm_100a -m 64 "



//--------------------- .note.nv.cuinfo           --------------------------
	.section	.note.nv.cuinfo,"",@"SHT_NOTE"
	.sectionflags	@"SHF_NOTE_NV_CUINFO"
        /*0018*/ 	.short	0x0002
        /*001a*/ 	.short	0x0064
        /*001c*/ 	.short	0x0082
	.zero		2


//--------------------- .nv.info                  --------------------------
	.section	.nv.info,"",@"SHT_CUDA_INFO"
	.align	4


	//----- nvinfo : EIATTR_REGCOUNT
	.align		4
        /*0000*/ 	.byte	0x04, 0x2f
        /*0002*/ 	.short	(.L_19 - .L_18)
	.align		4
.L_18:
        /*0004*/ 	.word	index@(_ZN7cutlass13device_kernelINS_4gemm6kernel13GemmUniversalIN4cute5tupleIJiiiiEEENS1_10collective13CollectiveMmaINS1_35MainloopSm100TmaUmmaWarpSpecializedILi2ELi2ELi4ENS5_IJNS4_1CILi1EEESB_SB_EEEEENS5_IJNSA_ILi128EEESE_NSA_ILi32EEEEEEaNS5_IJlSB_lEEEaSH_NS4_8TiledMMAINS4_8MMA_AtomIJNS4_15SM100_MMA_S8_SSIaaiLi128ELi128ELNS4_4UMMA5MajorE0ELSM_0ELNSL_8SaturateE0EEEEEENS4_6LayoutISC_NS5_IJNSA_ILi0EEESR_SR_EEEEENS5_IJNS4_10UnderscoreESU_SU_EEEEENS4_13SM90_TMA_LOADENS4_14ComposedLayoutINS4_7SwizzleILi1ELi4ELi3EEENS4_18smem_ptr_flag_bitsILi8EEENSQ_INS5_IJNSA_ILi8EEESF_EEENS5_IJSF_SB_EEEEEEEvNS4_8identityESX_S17_vS18_EENS_8epilogue10collective18CollectiveEpilogueINS1A_23Sm100TmaWarpSpecializedILi2ELi2ELi64ELb0ELb0EEEJSG_NS5_IJNSQ_ISE_SB_EENSQ_INSA_ILi64EEESB_EEEEEaSH_aSH_NS1A_6fusion15FusionCallbacksIS1E_NS1J_17LinearCombinationIaiaiLNS_15FloatRoundStyleE2EEESG_S1I_JEEENS4_5SM1004TMEM4LOAD26SM100_TMEM_LOAD_32dp32b64xESX_NSY_INSZ_ILi2ELi4ELi3EEES12_NSQ_INS5_IJS13_S1G_EEENS5_IJS1G_SB_EEEEEEENS4_39AutoVectorizingCopyWithAssumedAlignmentILi128EEENS4_14SM90_TMA_STOREES1X_S1Z_S1Z_EEEvvEEEEvNT_6ParamsE)
        /*0008*/ 	.word	0x000000af


	//----- nvinfo : EIATTR_FRAME_SIZE
	.align		4
.L_19:
        /*000c*/ 	.byte	0x04, 0x11
        /*000e*/ 	.short	(.L_21 - .L_20)
	.align		4
.L_20:
        /*0010*/ 	.word	index@($__internal_2_$__cuda_sm10x_tcgen05_guardrail_trap_unallocated_columns_being_dealloced)
        /*0014*/ 	.word	0x00000000


	//----- nvinfo : EIATTR_FRAME_SIZE
	.align		4
.L_21:
        /*0018*/ 	.byte	0x04, 0x11
        /*001a*/ 	.short	(.L_23 - .L_22)
	.align		4
.L_22:
        /*001c*/ 	.word	index@($__internal_1_$__cuda_sm10x_tcgen05_guardrail_trap_phase_invalid_during_alloc)
        /*0020*/ 	.word	0x00000000


	//----- nvinfo : EIATTR_FRAME_SIZE
	.align		4
.L_23:
        /*0024*/ 	.byte	0x04, 0x11
        /*0026*/ 	.short	(.L_25 - .L_24)
	.align		4
.L_24:
        /*0028*/ 	.word	index@($__internal_0_$__cuda_sm10x_tcgen05_guardrail_trap_col_being_dealloced_not_returned_by_alloc)
        /*002c*/ 	.word	0x00000000


	//----- nvinfo : EIATTR_FRAME_SIZE
	.align		4
.L_25:
        /*0030*/ 	.byte	0x04, 0x11
        /*0032*/ 	.short	(.L_27 - .L_26)
	.align		4
.L_26:
        /*0034*/ 	.word	index@(_ZN7cutlass13device_kernelINS_4gemm6kernel13GemmUniversalIN4cute5tupleIJiiiiEEENS1_10collective13CollectiveMmaINS1_35MainloopSm100TmaUmmaWarpSpecializedILi2ELi2ELi4ENS5_IJNS4_1CILi1EEESB_SB_EEEEENS5_IJNSA_ILi128EEESE_NSA_ILi32EEEEEEaNS5_IJlSB_lEEEaSH_NS4_8TiledMMAINS4_8MMA_AtomIJNS4_15SM100_MMA_S8_SSIaaiLi128ELi128ELNS4_4UMMA5MajorE0ELSM_0ELNSL_8SaturateE0EEEEEENS4_6LayoutISC_NS5_IJNSA_ILi0EEESR_SR_EEEEENS5_IJNS4_10UnderscoreESU_SU_EEEEENS4_13SM90_TMA_LOADENS4_14ComposedLayoutINS4_7SwizzleILi1ELi4ELi3EEENS4_18smem_ptr_flag_bitsILi8EEENSQ_INS5_IJNSA_ILi8EEESF_EEENS5_IJSF_SB_EEEEEEEvNS4_8identityESX_S17_vS18_EENS_8epilogue10collective18CollectiveEpilogueINS1A_23Sm100TmaWarpSpecializedILi2ELi2ELi64ELb0ELb0EEEJSG_NS5_IJNSQ_ISE_SB_EENSQ_INSA_ILi64EEESB_EEEEEaSH_aSH_NS1A_6fusion15FusionCallbacksIS1E_NS1J_17LinearCombinationIaiaiLNS_15FloatRoundStyleE2EEESG_S1I_JEEENS4_5SM1004TMEM4LOAD26SM100_TMEM_LOAD_32dp32b64xESX_NSY_INSZ_ILi2ELi4ELi3EEES12_NSQ_INS5_IJS13_S1G_EEENS5_IJS1G_SB_EEEEEEENS4_39AutoVectorizingCopyWithAssumedAlignmentILi128EEENS4_14SM90_TMA_STOREES1X_S1Z_S1Z_EEEvvEEEEvNT_6ParamsE)
        /*0038*/ 	.word	0x00000000


	//----- nvinfo : EIATTR_MIN_STACK_SIZE
	.align		4
.L_27:
        /*003c*/ 	.byte	0x04, 0x12
        /*003e*/ 	.short	(.L_29 - .L_28)
	.align		4
.L_28:
        /*0040*/ 	.word	index@(_ZN7cutlass13device_kernelINS_4gemm6kernel13GemmUniversalIN4cute5tupleIJiiiiEEENS1_10collective13CollectiveMmaINS1_35MainloopSm100TmaUmmaWarpSpecializedILi2ELi2ELi4ENS5_IJNS4_1CILi1EEESB_SB_EEEEENS5_IJNSA_ILi128EEESE_NSA_ILi32EEEEEEaNS5_IJlSB_lEEEaSH_NS4_8TiledMMAINS4_8MMA_AtomIJNS4_15SM100_MMA_S8_SSIaaiLi128ELi128ELNS4_4UMMA5MajorE0ELSM_0ELNSL_8SaturateE0EEEEEENS4_6LayoutISC_NS5_IJNSA_ILi0EEESR_SR_EEEEENS5_IJNS4_10UnderscoreESU_SU_EEEEENS4_13SM90_TMA_LOADENS4_14ComposedLayoutINS4_7SwizzleILi1ELi4ELi3EEENS4_18smem_ptr_flag_bitsILi8EEENSQ_INS5_IJNSA_ILi8EEESF_EEENS5_IJSF_SB_EEEEEEEvNS4_8identityESX_S17_vS18_EENS_8epilogue10collective18CollectiveEpilogueINS1A_23Sm100TmaWarpSpecializedILi2ELi2ELi64ELb0ELb0EEEJSG_NS5_IJNSQ_ISE_SB_EENSQ_INSA_ILi64EEESB_EEEEEaSH_aSH_NS1A_6fusion15FusionCallbacksIS1E_NS1J_17LinearCombinationIaiaiLNS_15FloatRoundStyleE2EEESG_S1I_JEEENS4_5SM1004TMEM4LOAD26SM100_TMEM_LOAD_32dp32b64xESX_NSY_INSZ_ILi2ELi4ELi3EEES12_NSQ_INS5_IJS13_S1G_EEENS5_IJS1G_SB_EEEEEEENS4_39AutoVectorizingCopyWithAssumedAlignmentILi128EEENS4_14SM90_TMA_STOREES1X_S1Z_S1Z_EEEvvEEEEvNT_6ParamsE)
        /*0044*/ 	.word	0x00000000
.L_29:


//--------------------- .nv.compat                --------------------------
	.section	.nv.compat,"",@"SHT_CUDA_COMPAT_INFO"
	.align	4
        /*0000*/ 	.byte	0x02, 0x09, 0x01, 0x00, 0x02, 0x02, 0x03, 0x00, 0x02, 0x05, 0x06, 0x00, 0x03, 0x07, 0x01, 0x01
        /*0010*/ 	.byte	0x02, 0x03, 0x01, 0x00, 0x02, 0x06, 0x01, 0x00, 0x04, 0x0b, 0x08, 0x00, 0x01, 0x00, 0x00, 0x00
        /*0020*/ 	.byte	0x00, 0x00, 0x00, 0x00


//--------------------- .nv.info._ZN7cutlass13device_kernelINS_4gemm6kernel13GemmUniversalIN4cute5tupleIJiiiiEEENS1_10collective13CollectiveMmaINS1_35MainloopSm100TmaUmmaWarpSpecializedILi2ELi2ELi4ENS5_IJNS4_1CILi1EEESB_SB_EEEEENS5_IJNSA_ILi128EEESE_NSA_ILi32EEEEEEaNS5_IJlSB_lEEEaSH_NS4_8TiledMMAINS4_8MMA_AtomIJNS4_15SM100_MMA_S8_SSIaaiLi128ELi128ELNS4_4UMMA5MajorE0ELSM_0ELNSL_8SaturateE0EEEEEENS4_6LayoutISC_NS5_IJNSA_ILi0EEESR_SR_EEEEENS5_IJNS4_10UnderscoreESU_SU_EEEEENS4_13SM90_TMA_LOADENS4_14ComposedLayoutINS4_7SwizzleILi1ELi4ELi3EEENS4_18smem_ptr_flag_bitsILi8EEENSQ_INS5_IJNSA_ILi8EEESF_EEENS5_IJSF_SB_EEEEEEEvNS4_8identityESX_S17_vS18_EENS_8epilogue10collective18CollectiveEpilogueINS1A_23Sm100TmaWarpSpecializedILi2ELi2ELi64ELb0ELb0EEEJSG_NS5_IJNSQ_ISE_SB_EENSQ_INSA_ILi64EEESB_EEEEEaSH_aSH_NS1A_6fusion15FusionCallbacksIS1E_NS1J_17LinearCombinationIaiaiLNS_15FloatRoundStyleE2EEESG_S1I_JEEENS4_5SM1004TMEM4LOAD26SM100_TMEM_LOAD_32dp32b64xESX_NSY_INSZ_ILi2ELi4ELi3EEES12_NSQ_INS5_IJS13_S1G_EEENS5_IJS1G_SB_EEEEEEENS4_39AutoVectorizingCopyWithAssumedAlignmentILi128EEENS4_14SM90_TMA_STOREES1X_S1Z_S1Z_EEEvvEEEEvNT_6ParamsE --------------------------
	.section	.nv.info._ZN7cutlass13device_kernelINS_4gemm6kernel13GemmUniversalIN4cute5tupleIJiiiiEEENS1_10collective13CollectiveMmaINS1_35MainloopSm100TmaUmmaWarpSpecializedILi2ELi2ELi4ENS5_IJNS4_1CILi1EEESB_SB_EEEEENS5_IJNSA_ILi128EEESE_NSA_ILi32EEEEEEaNS5_IJlSB_lEEEaSH_NS4_8TiledMMAINS4_8MMA_AtomIJNS4_15SM100_MMA_S8_SSIaaiLi128ELi128ELNS4_4UMMA5MajorE0ELSM_0ELNSL_8SaturateE0EEEEEENS4_6LayoutISC_NS5_IJNSA_ILi0EEESR_SR_EEEEENS5_IJNS4_10UnderscoreESU_SU_EEEEENS4_13SM90_TMA_LOADENS4_14ComposedLayoutINS4_7SwizzleILi1ELi4ELi3EEENS4_18smem_ptr_flag_bitsILi8EEENSQ_INS5_IJNSA_ILi8EEESF_EEENS5_IJSF_SB_EEEEEEEvNS4_8identityESX_S17_vS18_EENS_8epilogue10collective18CollectiveEpilogueINS1A_23Sm100TmaWarpSpecializedILi2ELi2ELi64ELb0ELb0EEEJSG_NS5_IJNSQ_ISE_SB_EENSQ_INSA_ILi64EEESB_EEEEEaSH_aSH_NS1A_6fusion15FusionCallbacksIS1E_NS1J_17LinearCombinationIaiaiLNS_15FloatRoundStyleE2EEESG_S1I_JEEENS4_5SM1004TMEM4LOAD26SM100_TMEM_LOAD_32dp32b64xESX_NSY_INSZ_ILi2ELi4ELi3EEES12_NSQ_INS5_IJS13_S1G_EEENS5_IJS1G_SB_EEEEEEENS4_39AutoVectorizingCopyWithAssumedAlignmentILi128EEENS4_14SM90_TMA_STOREES1X_S1Z_S1Z_EEEvvEEEEvNT_6ParamsE,"",@"SHT_CUDA_INFO"
	.sectionflags	@""
	.align	4


	//----- nvinfo : EIATTR_CUDA_API_VERSION
	.align		4
        /*0000*/ 	.byte	0x04, 0x37
        /*0002*/ 	.short	(.L_31 - .L_30)
.L_30:
        /*0004*/ 	.word	0x00000082


	//----- nvinfo : EIATTR_KPARAM_INFO
	.align		4
.L_31:
        /*0008*/ 	.byte	0x04, 0x17
        /*000a*/ 	.short	(.L_33 - .L_32)
.L_32:
        /*000c*/ 	.word	0x00000000
        /*0010*/ 	.short	0x0000
        /*0012*/ 	.short	0x0000
        /*0014*/ 	.byte	0x00, 0xf0, 0x01, 0x20


	//----- nvinfo : EIATTR_AT_ENTRY_FRAGMENTS
	.align		4
.L_33:
        /*0018*/ 	.byte	0x04, 0x4f
        /*001a*/ 	.short	(.L_35 - .L_34)


	//   ....[0]....
.L_34:
        /*001c*/ 	.word	0x00000006


	//----- nvinfo : EIATTR_RESERVED_SMEM_USED
	.align		4
.L_35:
        /*0020*/ 	.byte	0x01, 0x41
	.zero		2


	//----- nvinfo : EIATTR_SPARSE_MMA_MASK
	.align		4
        /*0024*/ 	.byte	0x03, 0x50
        /*0026*/ 	.short	0x0000


	//----- nvinfo : EIATTR_TCGEN05_1CTA_USED
	.align		4
        /*0028*/ 	.byte	0x01, 0x51
	.zero		2


	//----- nvinfo : EIATTR_MAXREG_COUNT
	.align		4
        /*002c*/ 	.byte	0x03, 0x1b
        /*002e*/ 	.short	0x00ff


	//----- nvinfo : EIATTR_NUM_BARRIERS
	.align		4
        /*0030*/ 	.byte	0x02, 0x4c
        /*0032*/ 	.byte	0x07
	.zero		1


	//----- nvinfo : EIATTR_EXTERNS
	.align		4
        /*0034*/ 	.byte	0x04, 0x0f
        /*0036*/ 	.short	(.L_37 - .L_36)


	//   ....[0]....
	.align		4
.L_36:
        /*0038*/ 	.word	index@(__assertfail)


	//----- nvinfo : EIATTR_MERCURY_ISA_VERSION
	.align		4
.L_37:
        /*003c*/ 	.byte	0x03, 0x5f
        /*003e*/ 	.short	0x0101


	//----- nvinfo : EIATTR_INT_WARP_WIDE_INSTR_OFFSETS
	.align		4
        /*0040*/ 	.byte	0x04, 0x31
        /*0042*/ 	.short	(.L_39 - .L_38)


	//   ....[0]....
.L_38:
        /*0044*/ 	.word	0x00001d50


	//   ....[1]....
        /*0048*/ 	.word	0x00003530


	//   ....[2]....
        /*004c*/ 	.word	0x00003550


	//   ....[3]....
        /*0050*/ 	.word	0x00003580


	//   ....[4]....
        /*0054*/ 	.word	0x00003eb0


	//   ....[5]....
        /*0058*/ 	.word	0x00003f20


	//   ....[6]....
        /*005c*/ 	.word	0x00004100


	//   ....[7]....
        /*0060*/ 	.word	0x00004260


	//----- nvinfo : EIATTR_COOP_GROUP_MASK_REGIDS
	.align		4
.L_39:
        /*0064*/ 	.byte	0x04, 0x29
        /*0066*/ 	.short	(.L_41 - .L_40)


	//   ....[0]....
.L_40:
        /*0068*/ 	.word	0xffffffff


	//   ....[1]....
        /*006c*/ 	.word	0xffffffff


	//   ....[2]....
        /*0070*/ 	.word	0xffffffff


	//   ....[3]....
        /*0074*/ 	.word	0xffffffff


	//   ....[4]....
        /*0078*/ 	.word	0xffffffff


	//   ....[5]....
        /*007c*/ 	.word	0xffffffff


	//   ....[6]....
        /*0080*/ 	.word	0xffffffff


	//   ....[7]....
        /*0084*/ 	.word	0xffffffff


	//   ....[8]....
        /*0088*/ 	.word	0xffffffff


	//   ....[9]....
        /*008c*/ 	.word	0xffffffff


	//   ....[10]....
        /*0090*/ 	.word	0xffffffff


	//   ....[11]....
        /*0094*/ 	.word	0xffffffff


	//   ....[12]....
        /*0098*/ 	.word	0xffffffff


	//----- nvinfo : EIATTR_COOP_GROUP_INSTR_OFFSETS
	.align		4
.L_41:
        /*009c*/ 	.byte	0x04, 0x28
        /*009e*/ 	.short	(.L_43 - .L_42)


	//   ....[0]....
.L_42:
        /*00a0*/ 	.word	0x00000090


	//   ....[1]....
        /*00a4*/ 	.word	0x000004d0


	//   ....[2]....
        /*00a8*/ 	.word	0x00000600


	//   ....[3]....
        /*00ac*/ 	.word	0x00000760


	//   ....[4]....
        /*00b0*/ 	.word	0x00000860


	//   ....[5]....
        /*00b4*/ 	.word	0x000009d0


	//   ....[6]....
        /*00b8*/ 	.word	0x00000b70


	//   ....[7]....
        /*00bc*/ 	.word	0x00001c30


	//   ....[8]....
        /*00c0*/ 	.word	0x000028f0


	//   ....[9]....
        /*00c4*/ 	.word	0x00002b00


	//   ....[10]....
        /*00c8*/ 	.word	0x00002b30


	//   ....[11]....
        /*00cc*/ 	.word	0x00003410


	//   ....[12]....
        /*00d0*/ 	.word	0x00003640


	//----- nvinfo : EIATTR_VRC_CTA_INIT_COUNT
	.align		4
.L_43:
        /*00d4*/ 	.byte	0x02, 0x4a
        /*00d6*/ 	.byte	0x80
	.zero		1


	//----- nvinfo : EIATTR_SYSCALL_OFFSETS
	.align		4
        /*00d8*/ 	.byte	0x04, 0x46
        /*00da*/ 	.short	(.L_45 - .L_44)


	//   ....[0]....
.L_44:
        /*00dc*/ 	.word	0x00004ca0


	//   ....[1]....
        /*00e0*/ 	.word	0x00004de0


	//   ....[2]....
        /*00e4*/ 	.word	0x00005640


	//   ....[3]....
        /*00e8*/ 	.word	0x00006c40


	//----- nvinfo : EIATTR_MBARRIER_INSTR_OFFSETS
	.align		4
.L_45:
        /*00ec*/ 	.byte	0x04, 0x39
        /*00ee*/ 	.short	(.L_47 - .L_46)


	//   ....[0]....
.L_46:
        /*00f0*/ 	.word	0x000005b0
        /*00f4*/ 	.word	0x000000ff
        /*00f8*/ 	.word	0x00000000
        /*00fc*/ 	.short	0x0100
        /*00fe*/ 	.byte	0x05
	.zero		1


	//   ....[1]....
        /*0100*/ 	.word	0x000005c0
        /*0104*/ 	.word	0x000000ff
        /*0108*/ 	.word	0x00000010
        /*010c*/ 	.short	0x0100
        /*010e*/ 	.byte	0x05
	.zero		1


	//   ....[2]....
        /*0110*/ 	.word	0x000005d0
        /*0114*/ 	.word	0x000000ff
        /*0118*/ 	.word	0x00000008
        /*011c*/ 	.short	0x0100
        /*011e*/ 	.byte	0x05
	.zero		1


	//   ....[3]....
        /*0120*/ 	.word	0x000005e0
        /*0124*/ 	.word	0x000000ff
        /*0128*/ 	.word	0x00000018
        /*012c*/ 	.short	0x0100
        /*012e*/ 	.byte	0x05
	.zero		1


	//   ....[4]....
        /*0130*/ 	.word	0x00000710
        /*0134*/ 	.word	0x000000ff
        /*0138*/ 	.word	0x00000020
        /*013c*/ 	.short	0x0100
        /*013e*/ 	.byte	0x07
	.zero		1


	//   ....[5]....
        /*0140*/ 	.word	0x00000720
        /*0144*/ 	.word	0x000000ff
        /*0148*/ 	.word	0x00000030
        /*014c*/ 	.short	0x0100
        /*014e*/ 	.byte	0x07
	.zero		1


	//   ....[6]....
        /*0150*/ 	.word	0x00000730
        /*0154*/ 	.word	0x000000ff
        /*0158*/ 	.word	0x00000028
        /*015c*/ 	.short	0x0100
        /*015e*/ 	.byte	0x07
	.zero		1


	//   ....[7]....
        /*0160*/ 	.word	0x00000740
        /*0164*/ 	.word	0x000000ff
        /*0168*/ 	.word	0x00000038
        /*016c*/ 	.short	0x0100
        /*016e*/ 	.byte	0x07
	.zero		1


	//   ....[8]....
        /*0170*/ 	.word	0x00000830
        /*0174*/ 	.word	0x000000ff
        /*0178*/ 	.word	0x00000040
        /*017c*/ 	.short	0x0100
        /*017e*/ 	.byte	0x05
	.zero		1


	//   ....[9]....
        /*0180*/ 	.word	0x00000840
        /*0184*/ 	.word	0x000000ff
        /*0188*/ 	.word	0x00000048
        /*018c*/ 	.short	0x0100
        /*018e*/ 	.byte	0x05
	.zero		1


	//   ....[10]....
        /*0190*/ 	.word	0x00000980
        /*0194*/ 	.word	0x000000ff
        /*0198*/ 	.word	0x00000050
        /*019c*/ 	.short	0x0100
        /*019e*/ 	.byte	0x05
	.zero		1


	//   ....[11]....
        /*01a0*/ 	.word	0x00000990
        /*01a4*/ 	.word	0x000000ff
        /*01a8*/ 	.word	0x00000060
        /*01ac*/ 	.short	0x0100
        /*01ae*/ 	.byte	0x05
	.zero		1


	//   ....[12]....
        /*01b0*/ 	.word	0x000009a0
        /*01b4*/ 	.word	0x000000ff
        /*01b8*/ 	.word	0x00000058
        /*01bc*/ 	.short	0x0100
        /*01be*/ 	.byte	0x05
	.zero		1


	//   ....[13]....
        /*01c0*/ 	.word	0x000009b0
        /*01c4*/ 	.word	0x000000ff
        /*01c8*/ 	.word	0x00000068
        /*01cc*/ 	.short	0x0100
        /*01ce*/ 	.byte	0x05
	.zero		1


	//   ....[14]....
        /*01d0*/ 	.word	0x00000ae0
        /*01d4*/ 	.word	0x000000ff
        /*01d8*/ 	.word	0x00000070
        /*01dc*/ 	.short	0x0100
        /*01de*/ 	.byte	0x07
	.zero		1


	//   ....[15]....
        /*01e0*/ 	.word	0x00000af0
        /*01e4*/ 	.word	0x000000ff
        /*01e8*/ 	.word	0x00000090
        /*01ec*/ 	.short	0x0100
        /*01ee*/ 	.byte	0x07
	.zero		1


	//   ....[16]....
        /*01f0*/ 	.word	0x00000b00
        /*01f4*/ 	.word	0x000000ff
        /*01f8*/ 	.word	0x00000078
        /*01fc*/ 	.short	0x0100
        /*01fe*/ 	.byte	0x07
	.zero		1


	//   ....[17]....
        /*0200*/ 	.word	0x00000b10
        /*0204*/ 	.word	0x000000ff
        /*0208*/ 	.word	0x00000098
        /*020c*/ 	.short	0x0100
        /*020e*/ 	.byte	0x07
	.zero		1


	//   ....[18]....
        /*0210*/ 	.word	0x00000b20
        /*0214*/ 	.word	0x000000ff
        /*0218*/ 	.word	0x00000080
        /*021c*/ 	.short	0x0100
        /*021e*/ 	.byte	0x07
	.zero		1


	//   ....[19]....
        /*0220*/ 	.word	0x00000b30
        /*0224*/ 	.word	0x000000ff
        /*0228*/ 	.word	0x000000a0
        /*022c*/ 	.short	0x0100
        /*022e*/ 	.byte	0x07
	.zero		1


	//   ....[20]....
        /*0230*/ 	.word	0x00000b40
        /*0234*/ 	.word	0x000000ff
        /*0238*/ 	.word	0x00000088
        /*023c*/ 	.short	0x0100
        /*023e*/ 	.byte	0x07
	.zero		1


	//   ....[21]....
        /*0240*/ 	.word	0x00000b50
        /*0244*/ 	.word	0x000000ff
        /*0248*/ 	.word	0x000000a8
        /*024c*/ 	.short	0x0100
        /*024e*/ 	.byte	0x07
	.zero		1


	//   ....[22]....
        /*0250*/ 	.word	0x00000c40
        /*0254*/ 	.word	0x000000ff
        /*0258*/ 	.word	0x000000b0
        /*025c*/ 	.short	0x0100
        /*025e*/ 	.byte	0x05
	.zero		1


	//   ....[23]....
        /*0260*/ 	.word	0x00000c50
        /*0264*/ 	.word	0x000000ff
        /*0268*/ 	.word	0x000000c0
        /*026c*/ 	.short	0x0100
        /*026e*/ 	.byte	0x05
	.zero		1


	//   ....[24]....
        /*0270*/ 	.word	0x00000c60
        /*0274*/ 	.word	0x000000ff
        /*0278*/ 	.word	0x000000b8
        /*027c*/ 	.short	0x0100
        /*027e*/ 	.byte	0x05
	.zero		1


	//   ....[25]....
        /*0280*/ 	.word	0x00000c70
        /*0284*/ 	.word	0x000000ff
        /*0288*/ 	.word	0x000000c8
        /*028c*/ 	.short	0x0100
        /*028e*/ 	.byte	0x05
	.zero		1


	//   ....[26]....
        /*0290*/ 	.word	0x00001550
        /*0294*/ 	.word	0x00000003
        /*0298*/ 	.word	0x000000c0
        /*029c*/ 	.short	0x010a
        /*029e*/ 	.byte	0xff
	.zero		1


	//   ....[27]....
        /*02a0*/ 	.word	0x00001580
        /*02a4*/ 	.word	0x00000003
        /*02a8*/ 	.word	0x000000b0
        /*02ac*/ 	.short	0x0101
        /*02ae*/ 	.byte	0xff
	.zero		1


	//   ....[28]....
        /*02b0*/ 	.word	0x00001650
        /*02b4*/ 	.word	0x000000ff
        /*02b8*/ 	.word	0x00000010
        /*02bc*/ 	.short	0x010a
        /*02be*/ 	.byte	0x08
	.zero		1


	//   ....[29]....
        /*02c0*/ 	.word	0x000016f0
        /*02c4*/ 	.word	0x000000ff
        /*02c8*/ 	.word	0x00000010
        /*02cc*/ 	.short	0x010a
        /*02ce*/ 	.byte	0x21
	.zero		1


	//   ....[30]....
        /*02d0*/ 	.word	0x00001850
        /*02d4*/ 	.word	0x000000ff
        /*02d8*/ 	.word	0x00000010
        /*02dc*/ 	.short	0x010a
        /*02de*/ 	.byte	0x08
	.zero		1


	//   ....[31]....
        /*02e0*/ 	.word	0x00001940
        /*02e4*/ 	.word	0x000000ff
        /*02e8*/ 	.word	0x00000048
        /*02ec*/ 	.short	0x0101
        /*02ee*/ 	.byte	0x04
	.zero		1


	//   ....[32]....
        /*02f0*/ 	.word	0x00001960
        /*02f4*/ 	.word	0x000000ff
        /*02f8*/ 	.word	0x00000010
        /*02fc*/ 	.short	0x010a
        /*02fe*/ 	.byte	0x08
	.zero		1


	//   ....[33]....
        /*0300*/ 	.word	0x000019e0
        /*0304*/ 	.word	0x000000ff
        /*0308*/ 	.word	0x00000010
        /*030c*/ 	.short	0x010a
        /*030e*/ 	.byte	0x11
	.zero		1


	//   ....[34]....
        /*0310*/ 	.word	0x00001b40
        /*0314*/ 	.word	0x000000ff
        /*0318*/ 	.word	0x00000010
        /*031c*/ 	.short	0x010a
        /*031e*/ 	.byte	0x08
	.zero		1


	//   ....[35]....
        /*0320*/ 	.word	0x00001c60
        /*0324*/ 	.word	0x00000002
        /*0328*/ 	.word	0x00000050
        /*032c*/ 	.short	0x010a
        /*032e*/ 	.byte	0xff
	.zero		1


	//   ....[36]....
        /*0330*/ 	.word	0x00001d20
        /*0334*/ 	.word	0x00000002
        /*0338*/ 	.word	0x00000000
        /*033c*/ 	.short	0x0101
        /*033e*/ 	.byte	0xff
	.zero		1


	//   ....[37]....
        /*0340*/ 	.word	0x00002280
        /*0344*/ 	.word	0x000000ff
        /*0348*/ 	.word	0x00000000
        /*034c*/ 	.short	0x010a
        /*034e*/ 	.byte	0x04
	.zero		1


	//   ....[38]....
        /*0350*/ 	.word	0x00002320
        /*0354*/ 	.word	0x00000000
        /*0358*/ 	.word	0x00000000
        /*035c*/ 	.short	0x010a
        /*035e*/ 	.byte	0xff
	.zero		1


	//   ....[39]....
        /*0360*/ 	.word	0x00002440
        /*0364*/ 	.word	0x00000000
        /*0368*/ 	.word	0x000000b0
        /*036c*/ 	.short	0x010a
        /*036e*/ 	.byte	0xff
	.zero		1


	//   ....[40]....
        /*0370*/ 	.word	0x000024a0
        /*0374*/ 	.word	0x00000004
        /*0378*/ 	.word	0x00000000
        /*037c*/ 	.short	0x0101
        /*037e*/ 	.byte	0xff
	.zero		1


	//   ....[41]....
        /*0380*/ 	.word	0x000024c0
        /*0384*/ 	.word	0x000000ff
        /*0388*/ 	.word	0x00000060
        /*038c*/ 	.short	0x010a
        /*038e*/ 	.byte	0x05
	.zero		1


	//   ....[42]....
        /*0390*/ 	.word	0x000025e0
        /*0394*/ 	.word	0x00000000
        /*0398*/ 	.word	0x00000050
        /*039c*/ 	.short	0x010a
        /*039e*/ 	.byte	0xff
	.zero		1


	//   ....[43]....
        /*03a0*/ 	.word	0x000026f0
        /*03a4*/ 	.word	0x00000000
        /*03a8*/ 	.word	0x00000000
        /*03ac*/ 	.short	0x0101
        /*03ae*/ 	.byte	0xff
	.zero		1


	//   ....[44]....
        /*03b0*/ 	.word	0x00002780
        /*03b4*/ 	.word	0x000000ff
        /*03b8*/ 	.word	0x00000060
        /*03bc*/ 	.short	0x0106
        /*03be*/ 	.byte	0x05
	.zero		1


	//   ....[45]....
        /*03c0*/ 	.word	0x000027a0
        /*03c4*/ 	.word	0x000000ff
        /*03c8*/ 	.word	0x00000060
        /*03cc*/ 	.short	0x010a
        /*03ce*/ 	.byte	0x05
	.zero		1


	//   ....[46]....
        /*03d0*/ 	.word	0x00002830
        /*03d4*/ 	.word	0x000000ff
        /*03d8*/ 	.word	0x00000060
        /*03dc*/ 	.short	0x0106
        /*03de*/ 	.byte	0x04
	.zero		1


	//   ....[47]....
        /*03e0*/ 	.word	0x00002870
        /*03e4*/ 	.word	0x00000000
        /*03e8*/ 	.word	0x00000060
        /*03ec*/ 	.short	0x010a
        /*03ee*/ 	.byte	0xff
	.zero		1


	//   ....[48]....
        /*03f0*/ 	.word	0x00002d50
        /*03f4*/ 	.word	0x00000000
        /*03f8*/ 	.word	0x00000050
        /*03fc*/ 	.short	0x010a
        /*03fe*/ 	.byte	0xff
	.zero		1


	//   ....[49]....
        /*0400*/ 	.word	0x00002e50
        /*0404*/ 	.word	0x00000003
        /*0408*/ 	.word	0x00000000
        /*040c*/ 	.short	0x0101
        /*040e*/ 	.byte	0xff
	.zero		1


	//   ....[50]....
        /*0410*/ 	.word	0x00002e60
        /*0414*/ 	.word	0x000000ff
        /*0418*/ 	.word	0x00000000
        /*041c*/ 	.short	0x010a
        /*041e*/ 	.byte	0x04
	.zero		1


	//   ....[51]....
        /*0420*/ 	.word	0x00002e80
        /*0424*/ 	.word	0x000000ff
        /*0428*/ 	.word	0x00000090
        /*042c*/ 	.short	0x010a
        /*042e*/ 	.byte	0x09
	.zero		1


	//   ....[52]....
        /*0430*/ 	.word	0x00002f60
        /*0434*/ 	.word	0x000000ff
        /*0438*/ 	.word	0x00000000
        /*043c*/ 	.short	0x010a
        /*043e*/ 	.byte	0x07
	.zero		1


	//   ....[53]....
        /*0440*/ 	.word	0x00003090
        /*0444*/ 	.word	0x000000ff
        /*0448*/ 	.word	0x00000000
        /*044c*/ 	.short	0x010a
        /*044e*/ 	.byte	0x04
	.zero		1


	//   ....[54]....
        /*0450*/ 	.word	0x00003240
        /*0454*/ 	.word	0x000000ff
        /*0458*/ 	.word	0x00000000
        /*045c*/ 	.short	0x010a
        /*045e*/ 	.byte	0x05
	.zero		1


	//   ....[55]....
        /*0460*/ 	.word	0x000032d0
        /*0464*/ 	.word	0x000000ff
        /*0468*/ 	.word	0x00000000
        /*046c*/ 	.short	0x010a
        /*046e*/ 	.byte	0x05
	.zero		1


	//   ....[56]....
        /*0470*/ 	.word	0x00003360
        /*0474*/ 	.word	0x000000ff
        /*0478*/ 	.word	0x00000000
        /*047c*/ 	.short	0x010a
        /*047e*/ 	.byte	0x05
	.zero		1


	//   ....[57]....
        /*0480*/ 	.word	0x000033f0
        /*0484*/ 	.word	0x000000ff
        /*0488*/ 	.word	0x00000000
        /*048c*/ 	.short	0x010a
        /*048e*/ 	.byte	0x07
	.zero		1


	//   ....[58]....
        /*0490*/ 	.word	0x00003850
        /*0494*/ 	.word	0x00000000
        /*0498*/ 	.word	0x00000050
        /*049c*/ 	.short	0x010a
        /*049e*/ 	.byte	0xff
	.zero		1


	//   ....[59]....
        /*04a0*/ 	.word	0x00003910
        /*04a4*/ 	.word	0x00000000
        /*04a8*/ 	.word	0x00000000
        /*04ac*/ 	.short	0x0101
        /*04ae*/ 	.byte	0xff
	.zero		1


	//   ....[60]....
        /*04b0*/ 	.word	0x00003c30
        /*04b4*/ 	.word	0x000000ff
        /*04b8*/ 	.word	0x00000048
        /*04bc*/ 	.short	0x010a
        /*04be*/ 	.byte	0x07
	.zero		1


	//   ....[61]....
        /*04c0*/ 	.word	0x00003e20
        /*04c4*/ 	.word	0x000000ff
        /*04c8*/ 	.word	0x00000030
        /*04cc*/ 	.short	0x010a
        /*04ce*/ 	.byte	0x07
	.zero		1


	//   ....[62]....
        /*04d0*/ 	.word	0x00003ff0
        /*04d4*/ 	.word	0x000000ff
        /*04d8*/ 	.word	0x00000020
        /*04dc*/ 	.short	0x010b
        /*04de*/ 	.byte	0x07
	.zero		1


	//   ....[63]....
        /*04e0*/ 	.word	0x00004060
        /*04e4*/ 	.word	0x000000ff
        /*04e8*/ 	.word	0x00000000
        /*04ec*/ 	.short	0x0101
        /*04ee*/ 	.byte	0x08
	.zero		1


	//   ....[64]....
        /*04f0*/ 	.word	0x00004090
        /*04f4*/ 	.word	0x000000ff
        /*04f8*/ 	.word	0x00000038
        /*04fc*/ 	.short	0x010a
        /*04fe*/ 	.byte	0x07
	.zero		1


	//   ....[65]....
        /*0500*/ 	.word	0x000042a0
        /*0504*/ 	.word	0x000000ff
        /*0508*/ 	.word	0x00000028
        /*050c*/ 	.short	0x010b
        /*050e*/ 	.byte	0x07
	.zero		1


	//   ....[66]....
        /*0510*/ 	.word	0x000042c0
        /*0514*/ 	.word	0x000000ff
        /*0518*/ 	.word	0x00000000
        /*051c*/ 	.short	0x0101
        /*051e*/ 	.byte	0x0d
	.zero		1


	//   ....[67]....
        /*0520*/ 	.word	0x000042f0
        /*0524*/ 	.word	0x000000ff
        /*0528*/ 	.word	0x00000030
        /*052c*/ 	.short	0x010a
        /*052e*/ 	.byte	0x07
	.zero		1


	//   ....[68]....
        /*0530*/ 	.word	0x00004330
        /*0534*/ 	.word	0x00000000
        /*0538*/ 	.word	0x00000038
        /*053c*/ 	.short	0x010a
        /*053e*/ 	.byte	0xff
	.zero		1


	//   ....[69]....
        /*0540*/ 	.word	0x00004670
        /*0544*/ 	.word	0x00000000
        /*0548*/ 	.word	0x00000050
        /*054c*/ 	.short	0x010a
        /*054e*/ 	.byte	0xff
	.zero		1


	//   ....[70]....
        /*0550*/ 	.word	0x00004780
        /*0554*/ 	.word	0x00000000
        /*0558*/ 	.word	0x00000000
        /*055c*/ 	.short	0x0101
        /*055e*/ 	.byte	0xff
	.zero		1


	//   ....[71]....
        /*0560*/ 	.word	0x000051e0
        /*0564*/ 	.word	0x00000003
        /*0568*/ 	.word	0x00000020
        /*056c*/ 	.short	0x010a
        /*056e*/ 	.byte	0xff
	.zero		1


	//   ....[72]....
        /*0570*/ 	.word	0x00005220
        /*0574*/ 	.word	0x00000074
        /*0578*/ 	.word	0x00000070
        /*057c*/ 	.short	0x010a
        /*057e*/ 	.byte	0xff
	.zero		1


	//   ....[73]....
        /*0580*/ 	.word	0x00005360
        /*0584*/ 	.word	0x00000003
        /*0588*/ 	.word	0x00000020
        /*058c*/ 	.short	0x010a
        /*058e*/ 	.byte	0xff
	.zero		1


	//   ....[74]....
        /*0590*/ 	.word	0x000054a0
        /*0594*/ 	.word	0x00000000
        /*0598*/ 	.word	0x00000000
        /*059c*/ 	.short	0x0101
        /*059e*/ 	.byte	0xff
	.zero		1


	//   ....[75]....
        /*05a0*/ 	.word	0x00005520
        /*05a4*/ 	.word	0x00000074
        /*05a8*/ 	.word	0x00000070
        /*05ac*/ 	.short	0x010a
        /*05ae*/ 	.byte	0xff
	.zero		1


	//   ....[76]....
        /*05b0*/ 	.word	0x000068b0
        /*05b4*/ 	.word	0x0000007d
        /*05b8*/ 	.word	0x00000020
        /*05bc*/ 	.short	0x010a
        /*05be*/ 	.byte	0xff
	.zero		1


	//   ....[77]....
        /*05c0*/ 	.word	0x00006980
        /*05c4*/ 	.word	0x0000007d
        /*05c8*/ 	.word	0x00000020
        /*05cc*/ 	.short	0x010a
        /*05ce*/ 	.byte	0xff
	.zero		1


	//   ....[78]....
        /*05d0*/ 	.word	0x00006ac0
        /*05d4*/ 	.word	0x00000000
        /*05d8*/ 	.word	0x00000000
        /*05dc*/ 	.short	0x0101
        /*05de*/ 	.byte	0xff
	.zero		1


	//   ....[79]....
        /*05e0*/ 	.word	0x00006f00
        /*05e4*/ 	.word	0x000000ff
        /*05e8*/ 	.word	0x00000000
        /*05ec*/ 	.short	0x0101
        /*05ee*/ 	.byte	0x05
	.zero		1


	//   ....[80]....
        /*05f0*/ 	.word	0x00008040
        /*05f4*/ 	.word	0x00000003
        /*05f8*/ 	.word	0x000000c0
        /*05fc*/ 	.short	0x010a
        /*05fe*/ 	.byte	0xff
	.zero		1


	//   ....[81]....
        /*0600*/ 	.word	0x000080a0
        /*0604*/ 	.word	0x00000002
        /*0608*/ 	.word	0x00000010
        /*060c*/ 	.short	0x010a
        /*060e*/ 	.byte	0xff
	.zero		1


	//   ....[82]....
        /*0610*/ 	.word	0x00008100
        /*0614*/ 	.word	0x00000002
        /*0618*/ 	.word	0x00000010
        /*061c*/ 	.short	0x010a
        /*061e*/ 	.byte	0xff
	.zero		1


	//   ....[83]....
        /*0620*/ 	.word	0x00008150
        /*0624*/ 	.word	0x00000002
        /*0628*/ 	.word	0x00000050
        /*062c*/ 	.short	0x010a
        /*062e*/ 	.byte	0xff
	.zero		1


	//   ....[84]....
        /*0630*/ 	.word	0x000081b0
        /*0634*/ 	.word	0x00000000
        /*0638*/ 	.word	0x00000000
        /*063c*/ 	.short	0x010a
        /*063e*/ 	.byte	0xff
	.zero		1


	//   ....[85]....
        /*0640*/ 	.word	0x00008200
        /*0644*/ 	.word	0x00000000
        /*0648*/ 	.word	0x000000b0
        /*064c*/ 	.short	0x010a
        /*064e*/ 	.byte	0xff
	.zero		1


	//   ....[86]....
        /*0650*/ 	.word	0x00008260
        /*0654*/ 	.word	0x00000000
        /*0658*/ 	.word	0x00000060
        /*065c*/ 	.short	0x010a
        /*065e*/ 	.byte	0xff
	.zero		1


	//   ....[87]....
        /*0660*/ 	.word	0x000082b0
        /*0664*/ 	.word	0x00000000
        /*0668*/ 	.word	0x00000050
        /*066c*/ 	.short	0x010a
        /*066e*/ 	.byte	0xff
	.zero		1


	//   ....[88]....
        /*0670*/ 	.word	0x00008310
        /*0674*/ 	.word	0x00000000
        /*0678*/ 	.word	0x00000060
        /*067c*/ 	.short	0x010a
        /*067e*/ 	.byte	0xff
	.zero		1


	//   ....[89]....
        /*0680*/ 	.word	0x00008360
        /*0684*/ 	.word	0x00000000
        /*0688*/ 	.word	0x00000050
        /*068c*/ 	.short	0x010a
        /*068e*/ 	.byte	0xff
	.zero		1


	//   ....[90]....
        /*0690*/ 	.word	0x000083c0
        /*0694*/ 	.word	0x00000003
        /*0698*/ 	.word	0x00000090
        /*069c*/ 	.short	0x010a
        /*069e*/ 	.byte	0xff
	.zero		1


	//   ....[91]....
        /*06a0*/ 	.word	0x00008420
        /*06a4*/ 	.word	0x00000000
        /*06a8*/ 	.word	0x00000000
        /*06ac*/ 	.short	0x010a
        /*06ae*/ 	.byte	0xff
	.zero		1


	//   ....[92]....
        /*06b0*/ 	.word	0x00008480
        /*06b4*/ 	.word	0x00000000
        /*06b8*/ 	.word	0x00000000
        /*06bc*/ 	.short	0x010a
        /*06be*/ 	.byte	0xff
	.zero		1


	//   ....[93]....
        /*06c0*/ 	.word	0x000084e0
        /*06c4*/ 	.word	0x00000000
        /*06c8*/ 	.word	0x00000000
        /*06cc*/ 	.short	0x010a
        /*06ce*/ 	.byte	0xff
	.zero		1


	//   ....[94]....
        /*06d0*/ 	.word	0x00008540
        /*06d4*/ 	.word	0x00000000
        /*06d8*/ 	.word	0x00000000
        /*06dc*/ 	.short	0x010a
        /*06de*/ 	.byte	0xff
	.zero		1


	//   ....[95]....
        /*06e0*/ 	.word	0x000085a0
        /*06e4*/ 	.word	0x00000000
        /*06e8*/ 	.word	0x00000000
        /*06ec*/ 	.short	0x010a
        /*06ee*/ 	.byte	0xff
	.zero		1


	//   ....[96]....
        /*06f0*/ 	.word	0x000085f0
        /*06f4*/ 	.word	0x00000000
        /*06f8*/ 	.word	0x00000050
        /*06fc*/ 	.short	0x010a
        /*06fe*/ 	.byte	0xff
	.zero		1


	//   ....[97]....
        /*0700*/ 	.word	0x00008650
        /*0704*/ 	.word	0x00000000
        /*0708*/ 	.word	0x00000048
        /*070c*/ 	.short	0x010a
        /*070e*/ 	.byte	0xff
	.zero		1


	//   ....[98]....
        /*0710*/ 	.word	0x000086b0
        /*0714*/ 	.word	0x00000003
        /*0718*/ 	.word	0x00000030
        /*071c*/ 	.short	0x010a
        /*071e*/ 	.byte	0xff
	.zero		1


	//   ....[99]....
        /*0720*/ 	.word	0x00008710
        /*0724*/ 	.word	0x00000003
        /*0728*/ 	.word	0x00000038
        /*072c*/ 	.short	0x010a
        /*072e*/ 	.byte	0xff
	.zero		1


	//   ....[100]....
        /*0730*/ 	.word	0x00008770
        /*0734*/ 	.word	0x00000000
        /*0738*/ 	.word	0x00000030
        /*073c*/ 	.short	0x010a
        /*073e*/ 	.byte	0xff
	.zero		1


	//   ....[101]....
        /*0740*/ 	.word	0x000087c0
        /*0744*/ 	.word	0x00000000
        /*0748*/ 	.word	0x00000050
        /*074c*/ 	.short	0x010a
        /*074e*/ 	.byte	0xff
	.zero		1


	//   ....[102]....
        /*0750*/ 	.word	0x00008810
        /*0754*/ 	.word	0x00000003
        /*0758*/ 	.word	0x00000020
        /*075c*/ 	.short	0x010a
        /*075e*/ 	.byte	0xff
	.zero		1


	//   ....[103]....
        /*0760*/ 	.word	0x00008860
        /*0764*/ 	.word	0x00000074
        /*0768*/ 	.word	0x00000070
        /*076c*/ 	.short	0x010a
        /*076e*/ 	.byte	0xff
	.zero		1


	//   ....[104]....
        /*0770*/ 	.word	0x000088b0
        /*0774*/ 	.word	0x0000007d
        /*0778*/ 	.word	0x00000020
        /*077c*/ 	.short	0x010a
        /*077e*/ 	.byte	0xff
	.zero		1


	//----- nvinfo : EIATTR_NUM_MBARRIERS
	.align		4
.L_47:
        /*0780*/ 	.byte	0x03, 0x38
        /*0782*/ 	.short	0x001a


	//----- nvinfo : EIATTR_EXIT_INSTR_OFFSETS
	.align		4
        /*0784*/ 	.byte	0x04, 0x1c
        /*0786*/ 	.short	(.L_49 - .L_48)


	//   ....[0]....
.L_48:
        /*0788*/ 	.word	0x00002350


	//   ....[1]....
        /*078c*/ 	.word	0x00002840


	//   ....[2]....
        /*0790*/ 	.word	0x000028a0


	//   ....[3]....
        /*0794*/ 	.word	0x00003650


	//   ....[4]....
        /*0798*/ 	.word	0x00004360


	//   ....[5]....
        /*079c*/ 	.word	0x000043a0


	//   ....[6]....
        /*07a0*/ 	.word	0x00008030


	//----- nvinfo : EIATTR_MAX_THREADS
	.align		4
.L_49:
        /*07a4*/ 	.byte	0x04, 0x05
        /*07a6*/ 	.short	(.L_51 - .L_50)
.L_50:
        /*07a8*/ 	.word	0x00000100
        /*07ac*/ 	.word	0x00000001
        /*07b0*/ 	.word	0x00000001


	//----- nvinfo : EIATTR_CRS_STACK_SIZE
	.align		4
.L_51:
        /*07b4*/ 	.byte	0x04, 0x1e
        /*07b6*/ 	.short	(.L_53 - .L_52)
.L_52:
        /*07b8*/ 	.word	0x00000000


	//----- nvinfo : EIATTR_CBANK_PARAM_SIZE
	.align		4
.L_53:
        /*07bc*/ 	.byte	0x03, 0x19
        /*07be*/ 	.short	0x0800


	//----- nvinfo : EIATTR_PARAM_CBANK
	.align		4
        /*07c0*/ 	.byte	0x04, 0x0a
        /*07c2*/ 	.short	(.L_55 - .L_54)
	.align		4
.L_54:
        /*07c4*/ 	.word	index@(.nv.constant0._ZN7cutlass13device_kernelINS_4gemm6kernel13GemmUniversalIN4cute5tupleIJiiiiEEENS1_10collective13CollectiveMmaINS1_35MainloopSm100TmaUmmaWarpSpecializedILi2ELi2ELi4ENS5_IJNS4_1CILi1EEESB_SB_EEEEENS5_IJNSA_ILi128EEESE_NSA_ILi32EEEEEEaNS5_IJlSB_lEEEaSH_NS4_8TiledMMAINS4_8MMA_AtomIJNS4_15SM100_MMA_S8_SSIaaiLi128ELi128ELNS4_4UMMA5MajorE0ELSM_0ELNSL_8SaturateE0EEEEEENS4_6LayoutISC_NS5_IJNSA_ILi0EEESR_SR_EEEEENS5_IJNS4_10UnderscoreESU_SU_EEEEENS4_13SM90_TMA_LOADENS4_14ComposedLayoutINS4_7SwizzleILi1ELi4ELi3EEENS4_18smem_ptr_flag_bitsILi8EEENSQ_INS5_IJNSA_ILi8EEESF_EEENS5_IJSF_SB_EEEEEEEvNS4_8identityESX_S17_vS18_EENS_8epilogue10collective18CollectiveEpilogueINS1A_23Sm100TmaWarpSpecializedILi2ELi2ELi64ELb0ELb0EEEJSG_NS5_IJNSQ_ISE_SB_EENSQ_INSA_ILi64EEESB_EEEEEaSH_aSH_NS1A_6fusion15FusionCallbacksIS1E_NS1J_17LinearCombinationIaiaiLNS_15FloatRoundStyleE2EEESG_S1I_JEEENS4_5SM1004TMEM4LOAD26SM100_TMEM_LOAD_32dp32b64xESX_NSY_INSZ_ILi2ELi4ELi3EEES12_NSQ_INS5_IJS13_S1G_EEENS5_IJS1G_SB_EEEEEEENS4_39AutoVectorizingCopyWithAssumedAlignmentILi128EEENS4_14SM90_TMA_STOREES1X_S1Z_S1Z_EEEvvEEEEvNT_6ParamsE)
        /*07c8*/ 	.short	0x0380
        /*07ca*/ 	.short	0x0800


	//----- nvinfo : EIATTR_SW_WAR
	.align		4
.L_55:
        /*07cc*/ 	.byte	0x04, 0x36
        /*07ce*/ 	.short	(.L_57 - .L_56)
.L_56:
        /*07d0*/ 	.word	0x00000008
.L_57:


//--------------------- .nv.callgraph             --------------------------
	.section	.nv.callgraph,"",@"SHT_CUDA_CALLGRAPH"
	.align	4
	.sectionentsize	8
	.align		4
        /*0000*/ 	.word	0x00000000
	.align		4
        /*0004*/ 	.word	0xffffffff
	.align		4
        /*0008*/ 	.word	index@(_ZN7cutlass13device_kernelINS_4gemm6kernel13GemmUniversalIN4cute5tupleIJiiiiEEENS1_10collective13CollectiveMmaINS1_35MainloopSm100TmaUmmaWarpSpecializedILi2ELi2ELi4ENS5_IJNS4_1CILi1EEESB_SB_EEEEENS5_IJNSA_ILi128EEESE_NSA_ILi32EEEEEEaNS5_IJlSB_lEEEaSH_NS4_8TiledMMAINS4_8MMA_AtomIJNS4_15SM100_MMA_S8_SSIaaiLi128ELi128ELNS4_4UMMA5MajorE0ELSM_0ELNSL_8SaturateE0EEEEEENS4_6LayoutISC_NS5_IJNSA_ILi0EEESR_SR_EEEEENS5_IJNS4_10UnderscoreESU_SU_EEEEENS4_13SM90_TMA_LOADENS4_14ComposedLayoutINS4_7SwizzleILi1ELi4ELi3EEENS4_18smem_ptr_flag_bitsILi8EEENSQ_INS5_IJNSA_ILi8EEESF_EEENS5_IJSF_SB_EEEEEEEvNS4_8identityESX_S17_vS18_EENS_8epilogue10collective18CollectiveEpilogueINS1A_23Sm100TmaWarpSpecializedILi2ELi2ELi64ELb0ELb0EEEJSG_NS5_IJNSQ_ISE_SB_EENSQ_INSA_ILi64EEESB_EEEEEaSH_aSH_NS1A_6fusion15FusionCallbacksIS1E_NS1J_17LinearCombinationIaiaiLNS_15FloatRoundStyleE2EEESG_S1I_JEEENS4_5SM1004TMEM4LOAD26SM100_TMEM_LOAD_32dp32b64xESX_NSY_INSZ_ILi2ELi4ELi3EEES12_NSQ_INS5_IJS13_S1G_EEENS5_IJS1G_SB_EEEEEEENS4_39AutoVectorizingCopyWithAssumedAlignmentILi128EEENS4_14SM90_TMA_STOREES1X_S1Z_S1Z_EEEvvEEEEvNT_6ParamsE)
	.align		4
        /*000c*/ 	.word	index@(__assertfail)
	.align		4
        /*0010*/ 	.word	0x00000000
	.align		4
        /*0014*/ 	.word	0xfffffffe
	.align		4
        /*0018*/ 	.word	0x00000000
	.align		4
        /*001c*/ 	.word	0xfffffffd
	.align		4
        /*0020*/ 	.word	0x00000000
	.align		4
        /*0024*/ 	.word	0xfffffffc


//--------------------- .nv.constant4             --------------------------
	.section	.nv.constant4,"a",@progbits
	.align	8
	.align		8
.nv.constant4:
        /*0000*/ 	.dword	__assertfail
	.align		8
        /*0008*/ 	.dword	__unnamed_1
	.align		8
        /*0010*/ 	.dword	__unnamed_2
	.align		8
        /*0018*/ 	.dword	_ZN40_INTERNAL_426974b7_4_k_cu_ccc621c4_162864cuda3std3__45__cpo5beginE
	.align		8
        /*0020*/ 	.dword	_ZN40_INTERNAL_426974b7_4_k_cu_ccc621c4_162864cuda3std3__45__cpo3endE
	.align		8
        /*0028*/ 	.dword	_ZN40_INTERNAL_426974b7_4_k_cu_ccc621c4_162864cuda3std3__45__cpo6cbeginE
	.align		8
        /*0030*/ 	.dword	_ZN40_INTERNAL_426974b7_4_k_cu_ccc621c4_162864cuda3std3__45__cpo4cendE
	.align		8
        /*0038*/ 	.dword	_ZN40_INTERNAL_426974b7_4_k_cu_ccc621c4_162864cuda3std3__442_GLOBAL__N__426974b7_4_k_cu_ccc621c4_162866ignoreE
	.align		8
        /*0040*/ 	.dword	_ZN40_INTERNAL_426974b7_4_k_cu_ccc621c4_162864cuda3std3__419piecewise_constructE
	.align		8
        /*0048*/ 	.dword	_ZN40_INTERNAL_426974b7_4_k_cu_ccc621c4_162864cuda3std3__48in_placeE
	.align		8
        /*0050*/ 	.dword	_ZN40_INTERNAL_426974b7_4_k_cu_ccc621c4_162864cuda3std6ranges3__45__cpo4swapE
	.align		8
        /*0058*/ 	.dword	_ZN40_INTERNAL_426974b7_4_k_cu_ccc621c4_162864cuda3std6ranges3__45__cpo9iter_moveE
	.align		8
        /*0060*/ 	.dword	_ZN40_INTERNAL_426974b7_4_k_cu_ccc621c4_162864cute7productE
	.align		8
        /*0068*/ 	.dword	_ZN40_INTERNAL_426974b7_4_k_cu_ccc621c4_162864cute1_E
	.align		8
        /*0070*/ 	.dword	$str$25
	.align		8
        /*0078*/ 	.dword	$str$26
	.align		8
        /*0080*/ 	.dword	$str$27
	.align		8
        /*0088*/ 	.dword	$str$28


//--------------------- .text._ZN7cutlass13device_kernelINS_4gemm6kernel13GemmUniversalIN4cute5tupleIJiiiiEEENS1_10collective13CollectiveMmaINS1_35MainloopSm100TmaUmmaWarpSpecializedILi2ELi2ELi4ENS5_IJNS4_1CILi1EEESB_SB_EEEEENS5_IJNSA_ILi128EEESE_NSA_ILi32EEEEEEaNS5_IJlSB_lEEEaSH_NS4_8TiledMMAINS4_8MMA_AtomIJNS4_15SM100_MMA_S8_SSIaaiLi128ELi128ELNS4_4UMMA5MajorE0ELSM_0ELNSL_8SaturateE0EEEEEENS4_6LayoutISC_NS5_IJNSA_ILi0EEESR_SR_EEEEENS5_IJNS4_10UnderscoreESU_SU_EEEEENS4_13SM90_TMA_LOADENS4_14ComposedLayoutINS4_7SwizzleILi1ELi4ELi3EEENS4_18smem_ptr_flag_bitsILi8EEENSQ_INS5_IJNSA_ILi8EEESF_EEENS5_IJSF_SB_EEEEEEEvNS4_8identityESX_S17_vS18_EENS_8epilogue10collective18CollectiveEpilogueINS1A_23Sm100TmaWarpSpecializedILi2ELi2ELi64ELb0ELb0EEEJSG_NS5_IJNSQ_ISE_SB_EENSQ_INSA_ILi64EEESB_EEEEEaSH_aSH_NS1A_6fusion15FusionCallbacksIS1E_NS1J_17LinearCombinationIaiaiLNS_15FloatRoundStyleE2EEESG_S1I_JEEENS4_5SM1004TMEM4LOAD26SM100_TMEM_LOAD_32dp32b64xESX_NSY_INSZ_ILi2ELi4ELi3EEES12_NSQ_INS5_IJS13_S1G_EEENS5_IJS1G_SB_EEEEEEENS4_39AutoVectorizingCopyWithAssumedAlignmentILi128EEENS4_14SM90_TMA_STOREES1X_S1Z_S1Z_EEEvvEEEEvNT_6ParamsE --------------------------
	.section	.text._ZN7cutlass13device_kernelINS_4gemm6kernel13GemmUniversalIN4cute5tupleIJiiiiEEENS1_10collective13CollectiveMmaINS1_35MainloopSm100TmaUmmaWarpSpecializedILi2ELi2ELi4ENS5_IJNS4_1CILi1EEESB_SB_EEEEENS5_IJNSA_ILi128EEESE_NSA_ILi32EEEEEEaNS5_IJlSB_lEEEaSH_NS4_8TiledMMAINS4_8MMA_AtomIJNS4_15SM100_MMA_S8_SSIaaiLi128ELi128ELNS4_4UMMA5MajorE0ELSM_0ELNSL_8SaturateE0EEEEEENS4_6LayoutISC_NS5_IJNSA_ILi0EEESR_SR_EEEEENS5_IJNS4_10UnderscoreESU_SU_EEEEENS4_13SM90_TMA_LOADENS4_14ComposedLayoutINS4_7SwizzleILi1ELi4ELi3EEENS4_18smem_ptr_flag_bitsILi8EEENSQ_INS5_IJNSA_ILi8EEESF_EEENS5_IJSF_SB_EEEEEEEvNS4_8identityESX_S17_vS18_EENS_8epilogue10collective18CollectiveEpilogueINS1A_23Sm100TmaWarpSpecializedILi2ELi2ELi64ELb0ELb0EEEJSG_NS5_IJNSQ_ISE_SB_EENSQ_INSA_ILi64EEESB_EEEEEaSH_aSH_NS1A_6fusion15FusionCallbacksIS1E_NS1J_17LinearCombinationIaiaiLNS_15FloatRoundStyleE2EEESG_S1I_JEEENS4_5SM1004TMEM4LOAD26SM100_TMEM_LOAD_32dp32b64xESX_NSY_INSZ_ILi2ELi4ELi3EEES12_NSQ_INS5_IJS13_S1G_EEENS5_IJS1G_SB_EEEEEEENS4_39AutoVectorizingCopyWithAssumedAlignmentILi128EEENS4_14SM90_TMA_STOREES1X_S1Z_S1Z_EEEvvEEEEvNT_6ParamsE,"ax",@progbits
	.align	128
.text._ZN7cutlass13device_kernelINS_4gemm6kernel13GemmUniversalIN4cute5tupleIJiiiiEEENS1_10collective13CollectiveMmaINS1_35MainloopSm100TmaUmmaWarpSpecializedILi2ELi2ELi4ENS5_IJNS4_1CILi1EEESB_SB_EEEEENS5_IJNSA_ILi128EEESE_NSA_ILi32EEEEEEaNS5_IJlSB_lEEEaSH_NS4_8TiledMMAINS4_8MMA_AtomIJNS4_15SM100_MMA_S8_SSIaaiLi128ELi128ELNS4_4UMMA5MajorE0ELSM_0ELNSL_8SaturateE0EEEEEENS4_6LayoutISC_NS5_IJNSA_ILi0EEESR_SR_EEEEENS5_IJNS4_10UnderscoreESU_SU_EEEEENS4_13SM90_TMA_LOADENS4_14ComposedLayoutINS4_7SwizzleILi1ELi4ELi3EEENS4_18smem_ptr_flag_bitsILi8EEENSQ_INS5_IJNSA_ILi8EEESF_EEENS5_IJSF_SB_EEEEEEEvNS4_8identityESX_S17_vS18_EENS_8epilogue10collective18CollectiveEpilogueINS1A_23Sm100TmaWarpSpecializedILi2ELi2ELi64ELb0ELb0EEEJSG_NS5_IJNSQ_ISE_SB_EENSQ_INSA_ILi64EEESB_EEEEEaSH_aSH_NS1A_6fusion15FusionCallbacksIS1E_NS1J_17LinearCombinationIaiaiLNS_15FloatRoundStyleE2EEESG_S1I_JEEENS4_5SM1004TMEM4LOAD26SM100_TMEM_LOAD_32dp32b64xESX_NSY_INSZ_ILi2ELi4ELi3EEES12_NSQ_INS5_IJS13_S1G_EEENS5_IJS1G_SB_EEEEEEENS4_39AutoVectorizingCopyWithAssumedAlignmentILi128EEENS4_14SM90_TMA_STOREES1X_S1Z_S1Z_EEEvvEEEEvNT_6ParamsE:
        .type           _ZN7cutlass13device_kernelINS_4gemm6kernel13GemmUniversalIN4cute5tupleIJiiiiEEENS1_10collective13CollectiveMmaINS1_35MainloopSm100TmaUmmaWarpSpecializedILi2ELi2ELi4ENS5_IJNS4_1CILi1EEESB_SB_EEEEENS5_IJNSA_ILi128EEESE_NSA_ILi32EEEEEEaNS5_IJlSB_lEEEaSH_NS4_8TiledMMAINS4_8MMA_AtomIJNS4_15SM100_MMA_S8_SSIaaiLi128ELi128ELNS4_4UMMA5MajorE0ELSM_0ELNSL_8SaturateE0EEEEEENS4_6LayoutISC_NS5_IJNSA_ILi0EEESR_SR_EEEEENS5_IJNS4_10UnderscoreESU_SU_EEEEENS4_13SM90_TMA_LOADENS4_14ComposedLayoutINS4_7SwizzleILi1ELi4ELi3EEENS4_18smem_ptr_flag_bitsILi8EEENSQ_INS5_IJNSA_ILi8EEESF_EEENS5_IJSF_SB_EEEEEEEvNS4_8identityESX_S17_vS18_EENS_8epilogue10collective18CollectiveEpilogueINS1A_23Sm100TmaWarpSpecializedILi2ELi2ELi64ELb0ELb0EEEJSG_NS5_IJNSQ_ISE_SB_EENSQ_INSA_ILi64EEESB_EEEEEaSH_aSH_NS1A_6fusion15FusionCallbacksIS1E_NS1J_17LinearCombinationIaiaiLNS_15FloatRoundStyleE2EEESG_S1I_JEEENS4_5SM1004TMEM4LOAD26SM100_TMEM_LOAD_32dp32b64xESX_NSY_INSZ_ILi2ELi4ELi3EEES12_NSQ_INS5_IJS13_S1G_EEENS5_IJS1G_SB_EEEEEEENS4_39AutoVectorizingCopyWithAssumedAlignmentILi128EEENS4_14SM90_TMA_STOREES1X_S1Z_S1Z_EEEvvEEEEvNT_6ParamsE,@function
        .size           _ZN7cutlass13device_kernelINS_4gemm6kernel13GemmUniversalIN4cute5tupleIJiiiiEEENS1_10collective13CollectiveMmaINS1_35MainloopSm100TmaUmmaWarpSpecializedILi2ELi2ELi4ENS5_IJNS4_1CILi1EEESB_SB_EEEEENS5_IJNSA_ILi128EEESE_NSA_ILi32EEEEEEaNS5_IJlSB_lEEEaSH_NS4_8TiledMMAINS4_8MMA_AtomIJNS4_15SM100_MMA_S8_SSIaaiLi128ELi128ELNS4_4UMMA5MajorE0ELSM_0ELNSL_8SaturateE0EEEEEENS4_6LayoutISC_NS5_IJNSA_ILi0EEESR_SR_EEEEENS5_IJNS4_10UnderscoreESU_SU_EEEEENS4_13SM90_TMA_LOADENS4_14ComposedLayoutINS4_7SwizzleILi1ELi4ELi3EEENS4_18smem_ptr_flag_bitsILi8EEENSQ_INS5_IJNSA_ILi8EEESF_EEENS5_IJSF_SB_EEEEEEEvNS4_8identityESX_S17_vS18_EENS_8epilogue10collective18CollectiveEpilogueINS1A_23Sm100TmaWarpSpecializedILi2ELi2ELi64ELb0ELb0EEEJSG_NS5_IJNSQ_ISE_SB_EENSQ_INSA_ILi64EEESB_EEEEEaSH_aSH_NS1A_6fusion15FusionCallbacksIS1E_NS1J_17LinearCombinationIaiaiLNS_15FloatRoundStyleE2EEESG_S1I_JEEENS4_5SM1004TMEM4LOAD26SM100_TMEM_LOAD_32dp32b64xESX_NSY_INSZ_ILi2ELi4ELi3EEES12_NSQ_INS5_IJS13_S1G_EEENS5_IJS1G_SB_EEEEEEENS4_39AutoVectorizingCopyWithAssumedAlignmentILi128EEENS4_14SM90_TMA_STOREES1X_S1Z_S1Z_EEEvvEEEEvNT_6ParamsE,(.L_x_136 - _ZN7cutlass13device_kernelINS_4gemm6kernel13GemmUniversalIN4cute5tupleIJiiiiEEENS1_10collective13CollectiveMmaINS1_35MainloopSm100TmaUmmaWarpSpecializedILi2ELi2ELi4ENS5_IJNS4_1CILi1EEESB_SB_EEEEENS5_IJNSA_ILi128EEESE_NSA_ILi32EEEEEEaNS5_IJlSB_lEEEaSH_NS4_8TiledMMAINS4_8MMA_AtomIJNS4_15SM100_MMA_S8_SSIaaiLi128ELi128ELNS4_4UMMA5MajorE0ELSM_0ELNSL_8SaturateE0EEEEEENS4_6LayoutISC_NS5_IJNSA_ILi0EEESR_SR_EEEEENS5_IJNS4_10UnderscoreESU_SU_EEEEENS4_13SM90_TMA_LOADENS4_14ComposedLayoutINS4_7SwizzleILi1ELi4ELi3EEENS4_18smem_ptr_flag_bitsILi8EEENSQ_INS5_IJNSA_ILi8EEESF_EEENS5_IJSF_SB_EEEEEEEvNS4_8identityESX_S17_vS18_EENS_8epilogue10collective18CollectiveEpilogueINS1A_23Sm100TmaWarpSpecializedILi2ELi2ELi64ELb0ELb0EEEJSG_NS5_IJNSQ_ISE_SB_EENSQ_INSA_ILi64EEESB_EEEEEaSH_aSH_NS1A_6fusion15FusionCallbacksIS1E_NS1J_17LinearCombinationIaiaiLNS_15FloatRoundStyleE2EEESG_S1I_JEEENS4_5SM1004TMEM4LOAD26SM100_TMEM_LOAD_32dp32b64xESX_NSY_INSZ_ILi2ELi4ELi3EEES12_NSQ_INS5_IJS13_S1G_EEENS5_IJS1G_SB_EEEEEEENS4_39AutoVectorizingCopyWithAssumedAlignmentILi128EEENS4_14SM90_TMA_STOREES1X_S1Z_S1Z_EEEvvEEEEvNT_6ParamsE)
        .other          _ZN7cutlass13device_kernelINS_4gemm6kernel13GemmUniversalIN4cute5tupleIJiiiiEEENS1_10collective13CollectiveMmaINS1_35MainloopSm100TmaUmmaWarpSpecializedILi2ELi2ELi4ENS5_IJNS4_1CILi1EEESB_SB_EEEEENS5_IJNSA_ILi128EEESE_NSA_ILi32EEEEEEaNS5_IJlSB_lEEEaSH_NS4_8TiledMMAINS4_8MMA_AtomIJNS4_15SM100_MMA_S8_SSIaaiLi128ELi128ELNS4_4UMMA5MajorE0ELSM_0ELNSL_8SaturateE0EEEEEENS4_6LayoutISC_NS5_IJNSA_ILi0EEESR_SR_EEEEENS5_IJNS4_10UnderscoreESU_SU_EEEEENS4_13SM90_TMA_LOADENS4_14ComposedLayoutINS4_7SwizzleILi1ELi4ELi3EEENS4_18smem_ptr_flag_bitsILi8EEENSQ_INS5_IJNSA_ILi8EEESF_EEENS5_IJSF_SB_EEEEEEEvNS4_8identityESX_S17_vS18_EENS_8epilogue10collective18CollectiveEpilogueINS1A_23Sm100TmaWarpSpecializedILi2ELi2ELi64ELb0ELb0EEEJSG_NS5_IJNSQ_ISE_SB_EENSQ_INSA_ILi64EEESB_EEEEEaSH_aSH_NS1A_6fusion15FusionCallbacksIS1E_NS1J_17LinearCombinationIaiaiLNS_15FloatRoundStyleE2EEESG_S1I_JEEENS4_5SM1004TMEM4LOAD26SM100_TMEM_LOAD_32dp32b64xESX_NSY_INSZ_ILi2ELi4ELi3EEES12_NSQ_INS5_IJS13_S1G_EEENS5_IJS1G_SB_EEEEEEENS4_39AutoVectorizingCopyWithAssumedAlignmentILi128EEENS4_14SM90_TMA_STOREES1X_S1Z_S1Z_EEEvvEEEEvNT_6ParamsE,@"STO_CUDA_ENTRY STV_DEFAULT"
_ZN7cutlass13device_kernelINS_4gemm6kernel13GemmUniversalIN4cute5tupleIJiiiiEEENS1_10collective13CollectiveMmaINS1_35MainloopSm100TmaUmmaWarpSpecializedILi2ELi2ELi4ENS5_IJNS4_1CILi1EEESB_SB_EEEEENS5_IJNSA_ILi128EEESE_NSA_ILi32EEEEEEaNS5_IJlSB_lEEEaSH_NS4_8TiledMMAINS4_8MMA_AtomIJNS4_15SM100_MMA_S8_SSIaaiLi128ELi128ELNS4_4UMMA5MajorE0ELSM_0ELNSL_8SaturateE0EEEEEENS4_6LayoutISC_NS5_IJNSA_ILi0EEESR_SR_EEEEENS5_IJNS4_10UnderscoreESU_SU_EEEEENS4_13SM90_TMA_LOADENS4_14ComposedLayoutINS4_7SwizzleILi1ELi4ELi3EEENS4_18smem_ptr_flag_bitsILi8EEENSQ_INS5_IJNSA_ILi8EEESF_EEENS5_IJSF_SB_EEEEEEEvNS4_8identityESX_S17_vS18_EENS_8epilogue10collective18CollectiveEpilogueINS1A_23Sm100TmaWarpSpecializedILi2ELi2ELi64ELb0ELb0EEEJSG_NS5_IJNSQ_ISE_SB_EENSQ_INSA_ILi64EEESB_EEEEEaSH_aSH_NS1A_6fusion15FusionCallbacksIS1E_NS1J_17LinearCombinationIaiaiLNS_15FloatRoundStyleE2EEESG_S1I_JEEENS4_5SM1004TMEM4LOAD26SM100_TMEM_LOAD_32dp32b64xESX_NSY_INSZ_ILi2ELi4ELi3EEES12_NSQ_INS5_IJS13_S1G_EEENS5_IJS1G_SB_EEEEEEENS4_39AutoVectorizingCopyWithAssumedAlignmentILi128EEENS4_14SM90_TMA_STOREES1X_S1Z_S1Z_EEEvvEEEEvNT_6ParamsE:
[----:B------:R-:W1:Y:S01]  /*0000*/  LDC R1, c[0x0][0x37c] ;  /* 0x0000df00ff017b82 */ /* 0x000e620000000800 */
[----:B------:R-:W2:Y:S01]  /*0010*/  S2R R167, SR_TID.X ;  /* 0x0000000000a77919 */ /* 0x000ea20000002100 */
[----:B------:R-:W3:Y:S01]  /*0020*/  LDCU.64 UR4, c[0x0][0x890] ;  /* 0x00011200ff0477ac */ /* 0x000ee20008000a00 */
[----:B------:R-:W-:Y:S02]  /*0030*/  PRMT R151, RZ, 0x7610, R151 ;  /* 0x00007610ff977816 */ /* 0x000fe40000000097 */
[----:B------:R-:W-:Y:S01]  /*0040*/  ELECT P5, URZ, PT ;  /* 0x0000000000ff782f */ /* 0x000fe200038a0000 */
[----:B------:R-:W4:Y:S01]  /*0050*/  LDCU.64 UR46, c[0x0][0x358] ;  /* 0x00006b00ff2e77ac */ /* 0x000f220008000a00 */
[----:B---3--:R-:W-:-:S04]  /*0060*/  UISETP.NE.U32.AND UP0, UPT, UR4, URZ, UPT ;  /* 0x000000ff0400728c */ /* 0x008fc8000bf05070 */
[----:B------:R-:W-:Y:S01]  /*0070*/  UISETP.NE.AND.EX UP0, UPT, UR5, URZ, UPT, UP0 ;  /* 0x000000ff0500728c */ /* 0x000fe2000bf05300 */
[----:B--2---:R-:W-:-:S05]  /*0080*/  SHF.R.U32.HI R154, RZ, 0x5, R167 ;  /* 0x00000005ff9a7819 */ /* 0x004fca00000116a7 */
[----:B------:R-:W2:Y:S02]  /*0090*/  SHFL.IDX PT, R0, R154, RZ, 0x1f ;  /* 0x00001fff9a007589 */ /* 0x000ea400000e0000 */
[----:B--2---:R-:W-:Y:S01]  /*00a0*/  R2UR UR8, R0 ;  /* 0x00000000000872ca */ /* 0x004fe200000e0000 */
[----:B-1--4-:R-:W-:-:S14]  /*00b0*/  BRA.U UP0, `(.L_x_0) ;  /* 0x00000001002c7547 */ /* 0x012fdc000b800000 */
[----:B------:R-:W1:Y:S02]  /*00c0*/  LDCU.64 UR6, c[0x0][0x888] ;  /* 0x00011100ff0677ac */ /* 0x000e640008000a00 */
[----:B-1----:R-:W-:-:S04]  /*00d0*/  UISETP.NE.U32.AND UP0, UPT, UR6, URZ, UPT ;  /* 0x000000ff0600728c */ /* 0x002fc8000bf05070 */
[----:B------:R-:W-:-:S09]  /*00e0*/  UISETP.NE.AND.EX UP0, UPT, UR7, URZ, UPT, UP0 ;  /* 0x000000ff0700728c */ /* 0x000fd2000bf05300 */
[----:B------:R-:W-:Y:S05]  /*00f0*/  BRA.U !UP0, `(.L_x_1) ;  /* 0x0000000108107547 */ /* 0x000fea000b800000 */
[----:B------:R-:W1:Y:S02]  /*0100*/  LDC.64 R82, c[0x0][0x888] ;  /* 0x00022200ff527b82 */ /* 0x000e640000000a00 */
[----:B-1----:R1:W5:Y:S01]  /*0110*/  LDG.E R82, desc[UR46][R82.64] ;  /* 0x0000002e52527981 */ /* 0x002362000c1e1900 */
[----:B------:R-:W-:Y:S01]  /*0120*/  HFMA2 R151, -RZ, RZ, 0, 5.9604644775390625e-08 ;  /* 0x00000001ff977431 */ /* 0x000fe200000001ff */
[----:B------:R-:W-:Y:S05]  /*0130*/  BRA `(.L_x_0) ;  /* 0x00000000000c7947 */ /* 0x000fea0003800000 */
.L_x_1:
[----:B------:R-:W1:Y:S01]  /*0140*/  LDCU UR6, c[0x0][0x880] ;  /* 0x00011000ff0677ac */ /* 0x000e620008000800 */
[----:B------:R-:W-:Y:S01]  /*0150*/  HFMA2 R151, -RZ, RZ, 0, 5.9604644775390625e-08 ;  /* 0x00000001ff977431 */ /* 0x000fe200000001ff */
[----:B-1----:R-:W-:-:S07]  /*0160*/  MOV R82, UR6 ;  /* 0x0000000600527c02 */ /* 0x002fce0008000f00 */
.L_x_0:
[----:B------:R-:W2:Y:S02]  /*0170*/  LDCU.64 UR6, c[0x0][0x8b0] ;  /* 0x00011600ff0677ac */ /* 0x000ea40008000a00 */
[----:B--2---:R-:W-:-:S04]  /*0180*/  UISETP.NE.U32.AND UP0, UPT, UR6, URZ, UPT ;  /* 0x000000ff0600728c */ /* 0x004fc8000bf05070 */
[----:B------:R-:W-:-:S09]  /*0190*/  UISETP.NE.AND.EX UP0, UPT, UR7, URZ, UPT, UP0 ;  /* 0x000000ff0700728c */ /* 0x000fd2000bf05300 */
[----:B------:R-:W-:Y:S05]  /*01a0*/  BRA.U UP0, `(.L_x_2) ;  /* 0x0000000100247547 */ /* 0x000fea000b800000 */
[----:B------:R-:W2:Y:S02]  /*01b0*/  LDCU.64 UR6, c[0x0][0x8a8] ;  /* 0x00011500ff0677ac */ /* 0x000ea40008000a00 */
[----:B--2---:R-:W-:-:S04]  /*01c0*/  UISETP.NE.U32.AND UP0, UPT, UR6, URZ, UPT ;  /* 0x000000ff0600728c */ /* 0x004fc8000bf05070 */
[----:B------:R-:W-:-:S09]  /*01d0*/  UISETP.NE.AND.EX UP0, UPT, UR7, URZ, UPT, UP0 ;  /* 0x000000ff0700728c */ /* 0x000fd2000bf05300 */
[----:B------:R-:W-:Y:S05]  /*01e0*/  BRA.U !UP0, `(.L_x_3) ;  /* 0x00000001080c7547 */ /* 0x000fea000b800000 */
[----:B------:R-:W2:Y:S02]  /*01f0*/  LDC.64 R78, c[0x0][0x8a8] ;  /* 0x00022a00ff4e7b82 */ /* 0x000ea40000000a00 */
[----:B--2---:R2:W5:Y:S01]  /*0200*/  LDG.E R78, desc[UR46][R78.64] ;  /* 0x0000002e4e4e7981 */ /* 0x004562000c1e1900 */
[----:B------:R-:W-:Y:S05]  /*0210*/  BRA `(.L_x_2) ;  /* 0x0000000000087947 */ /* 0x000fea0003800000 */
.L_x_3:
[----:B------:R-:W2:Y:S02]  /*0220*/  LDCU UR6, c[0x0][0x8a0] ;  /* 0x00011400ff0677ac */ /* 0x000ea40008000800 */
[----:B--2---:R-:W-:Y:S02]  /*0230*/  MOV R78, UR6 ;  /* 0x00000006004e7c02 */ /* 0x004fe40008000f00 */
.L_x_2:
[----:B------:R-:W-:Y:S01]  /*0240*/  IMAD.U32 R0, RZ, RZ, UR8 ;  /* 0x00000008ff007e24 */ /* 0x000fe2000f8e00ff */
[----:B------:R-:W-:Y:S04]  /*0250*/  BSSY.RECONVERGENT B0, `(.L_x_4) ;  /* 0x000000c000007945 */ /* 0x000fe80003800200 */
[C---:B------:R-:W-:Y:S02]  /*0260*/  ISETP.NE.OR P1, PT, R0.reuse, 0x1, !P5 ;  /* 0x000000010000780c */ /* 0x040fe40006f25670 */
[----:B------:R-:W-:-:S11]  /*0270*/  ISETP.NE.OR P0, PT, R0, 0x3, !P5 ;  /* 0x000000030000780c */ /* 0x000fd60006f05670 */
[----:B------:R-:W-:Y:S05]  /*0280*/  @P1 BRA `(.L_x_5) ;  /* 0x0000000000201947 */ /* 0x000fea0003800000 */
[----:B------:R-:W3:Y:S02]  /*0290*/  LDCU.64 UR6, c[0x0][0x348] ;  /* 0x00006900ff0677ac */ /* 0x000ee40008000a00 */
[----:B---3--:R-:W-:Y:S02]  /*02a0*/  UIADD3 UR10, UP1, UPT, UR6, 0x80, URZ ;  /* 0x00000080060a7890 */ /* 0x008fe4000ff3e0ff */
[----:B------:R-:W-:Y:S02]  /*02b0*/  UIADD3 UR6, UP0, UPT, UR6, 0x180, URZ ;  /* 0x0000018006067890 */ /* 0x000fe4000ff1e0ff */
[----:B------:R-:W-:Y:S02]  /*02c0*/  UIADD3.X UR11, UPT, UPT, URZ, UR7, URZ, UP1, !UPT ;  /* 0x00000007ff0b7290 */ /* 0x000fe40008ffe4ff */
[----:B------:R-:W-:-:S07]  /*02d0*/  UIADD3.X UR7, UPT, UPT, URZ, UR7, URZ, UP0, !UPT ;  /* 0x00000007ff077290 */ /* 0x000fce00087fe4ff */
[----:B------:R3:W-:Y:S02]  /*02e0*/  UTMACCTL.PF [UR10] ;  /* 0x000000000a0079b9 */ /* 0x0007e40008040000 */
[----:B------:R3:W-:Y:S02]  /*02f0*/  UTMACCTL.PF [UR6] ;  /* 0x00000000060079b9 */ /* 0x0007e40008040000 */
[----:B---3--:R-:W-:Y:S01]  /*0300*/  NOP ;  /* 0x0000000000007918 */ /* 0x008fe20000000000 */
.L_x_5:
[----:B------:R-:W-:Y:S05]  /*0310*/  BSYNC.RECONVERGENT B0 ;  /* 0x0000000000007941 */ /* 0x000fea0003800200 */
.L_x_4:
[----:B------:R-:W-:Y:S04]  /*0320*/  BSSY.RECONVERGENT B0, `(.L_x_6) ;  /* 0x000000a000007945 */ /* 0x000fe80003800200 */
        /* <DEDUP_REMOVED lines=9> */
.L_x_7:
[----:B------:R-:W-:Y:S05]  /*03c0*/  BSYNC.RECONVERGENT B0 ;  /* 0x0000000000007941 */ /* 0x000fea0003800200 */
.L_x_6:
[----:B------:R-:W3:Y:S01]  /*03d0*/  LDCU.64 UR6, c[0x0][0x888] ;  /* 0x00011100ff0677ac */ /* 0x000ee20008000a00 */
[----:B------:R-:W-:Y:S02]  /*03e0*/  UISETP.EQ.U32.AND UP1, UPT, UR4, URZ, UPT ;  /* 0x000000ff0400728c */ /* 0x000fe4000bf22070 */
[----:B------:R-:W-:Y:S02]  /*03f0*/  UPLOP3.LUT UP2, UPT, UPT, UPT, UPT, 0x80, 0x8 ;  /* 0x000000000008789c */ /* 0x000fe40003f4f070 */
[----:B---3--:R-:W-:-:S04]  /*0400*/  UISETP.NE.U32.AND UP0, UPT, UR6, URZ, UPT ;  /* 0x000000ff0600728c */ /* 0x008fc8000bf05070 */
[----:B------:R-:W-:-:S04]  /*0410*/  UISETP.NE.AND.EX UP0, UPT, UR7, URZ, UPT, UP0 ;  /* 0x000000ff0700728c */ /* 0x000fc8000bf05300 */
[----:B------:R-:W-:-:S04]  /*0420*/  UISETP.EQ.OR.EX UP3, UPT, UR5, URZ, !UP0, UP1 ;  /* 0x000000ff0500728c */ /* 0x000fc8000c762710 */
[----:B------:R-:W-:-:S05]  /*0430*/  UP2UR UR50, UPR, URZ, 0x8 ;  /* 0x00000008ff327883 */ /* 0x000fca0008000000 */
[----:B------:R-:W-:Y:S07]  /*0440*/  BRA.U !UP3, `(.L_x_8) ;  /* 0x000000010b207547 */ /* 0x000fee000b800000 */
[----:B-----5:R-:W-:Y:S01]  /*0450*/  R2UR UR6, R82 ;  /* 0x00000000520672ca */ /* 0x020fe200000e0000 */
[----:B------:R-:W-:Y:S02]  /*0460*/  UISETP.NE.U32.AND UP2, UPT, UR4, URZ, UPT ;  /* 0x000000ff0400728c */ /* 0x000fe4000bf45070 */
[----:B------:R-:W-:Y:S02]  /*0470*/  USEL UR4, URZ, 0xffffffff, UP0 ;  /* 0xffffffffff047887 */ /* 0x000fe40008000000 */
[----:B------:R-:W-:-:S08]  /*0480*/  UISETP.NE.AND.EX UP2, UPT, UR5, URZ, UPT, UP2 ;  /* 0x000000ff0500728c */ /* 0x000fd0000bf45320 */
[----:B------:R-:W-:-:S04]  /*0490*/  UISETP.NE.AND UP1, UPT, UR6, URZ, UPT ;  /* 0x000000ff0600728c */ /* 0x000fc8000bf25270 */
[----:B------:R-:W-:-:S04]  /*04a0*/  @!UP2 USEL UR4, URZ, 0xffffffff, UP1 ;  /* 0xffffffffff04a887 */ /* 0x000fc80008800000 */
[----:B------:R-:W-:-:S04]  /*04b0*/  ULOP3.LUT UR4, UR4, 0x1, URZ, 0xc0, !UPT ;  /* 0x0000000104047892 */ /* 0x000fc8000f8ec0ff */
[----:B------:R-:W-:-:S11]  /*04c0*/  UISETP.NE.U32.AND UP2, UPT, UR4, 0x1, UPT ;  /* 0x000000010400788c */ /* 0x000fd6000bf45070 */
.L_x_8:
[----:B------:R-:W3:Y:S01]  /*04d0*/  SHFL.IDX PT, R2, R154, RZ, 0x1f ;  /* 0x00001fff9a027589 */ /* 0x000ee200000e0000 */
[----:B------:R-:W-:-:S04]  /*04e0*/  UISETP.NE.AND UP1, UPT, UR8, 0x2, UPT ;  /* 0x000000020800788c */ /* 0x000fc8000bf25270 */
[----:B------:R-:W-:Y:S01]  /*04f0*/  USEL UR6, URZ, 0x1, UP1 ;  /* 0x00000001ff067887 */ /* 0x000fe20008800000 */
[----:B---3--:R-:W-:-:S13]  /*0500*/  ISETP.NE.AND P0, PT, R2, RZ, PT ;  /* 0x000000ff0200720c */ /* 0x008fda0003f05270 */
[----:B------:R-:W-:Y:S05]  /*0510*/  @P0 BRA `(.L_x_9) ;  /* 0x0000000000380947 */ /* 0x000fea0003800000 */
[----:B------:R-:W3:Y:S01]  /*0520*/  S2UR UR5, SR_CgaCtaId ;  /* 0x00000000000579c3 */ /* 0x000ee20000008800 */
[----:B------:R-:W-:Y:S01]  /*0530*/  UMOV UR7, 0x400 ;  /* 0x0000040000077882 */ /* 0x000fe20000000000 */
[----:B------:R-:W-:Y:S01]  /*0540*/  UMOV UR4, 0x1 ;  /* 0x0000000100047882 */ /* 0x000fe20000000000 */
[----:B------:R-:W-:Y:S01]  /*0550*/  ELECT P0, URZ, PT ;  /* 0x0000000000ff782f */ /* 0x000fe20003800000 */
[----:B------:R-:W-:-:S04]  /*0560*/  UIADD3 UR10, UPT, UPT, -UR4, 0x100000, URZ ;  /* 0x00100000040a7890 */ /* 0x000fc8000fffe1ff */
[----:B------:R-:W-:Y:S02]  /*0570*/  USHF.L.U32 UR11, UR10, 0xb, URZ ;  /* 0x0000000b0a0b7899 */ /* 0x000fe400080006ff */
[----:B------:R-:W-:Y:S02]  /*0580*/  USHF.L.U32 UR10, UR10, 0x1, URZ ;  /* 0x000000010a0a7899 */ /* 0x000fe400080006ff */
[----:B---3--:R-:W-:Y:S01]  /*0590*/  ULEA UR5, UR5, UR7, 0x18 ;  /* 0x0000000705057291 */ /* 0x008fe2000f8ec0ff */
[----:B------:R-:W3:Y:S11]  /*05a0*/  FENCE.VIEW.ASYNC.S ;  /* 0x00000000000073c6 */ /* 0x000ef60000000000 */
[----:B---3--:R3:W4:Y:S01]  /*05b0*/  SYNCS.EXCH.64 URZ, [UR5], UR10 ;  /* 0x0000000a05ff75b2 */ /* 0x0087220008000100 */
[----:B------:R3:W1:Y:S01]  /*05c0*/  SYNCS.EXCH.64 URZ, [UR5+0x10], UR10 ;  /* 0x0000100a05ff75b2 */ /* 0x0006620008000100 */
[----:B------:R3:W1:Y:S01]  /*05d0*/  SYNCS.EXCH.64 URZ, [UR5+0x8], UR10 ;  /* 0x0000080a05ff75b2 */ /* 0x0006620008000100 */
[----:B------:R3:W1:Y:S01]  /*05e0*/  SYNCS.EXCH.64 URZ, [UR5+0x18], UR10 ;  /* 0x0000180a05ff75b2 */ /* 0x0006620008000100 */
[----:B------:R-:W-:Y:S01]  /*05f0*/  NOP ;  /* 0x0000000000007918 */ /* 0x000fe20000000000 */
.L_x_9:
[----:B------:R-:W2:Y:S01]  /*0600*/  SHFL.IDX PT, R2, R154, RZ, 0x1f ;  /* 0x00001fff9a027589 */ /* 0x000ea200000e0000 */
[----:B------:R-:W-:Y:S01]  /*0610*/  NOP ;  /* 0x0000000000007918 */ /* 0x000fe20000000000 */
[----:B--2---:R-:W-:-:S13]  /*0620*/  ISETP.NE.AND P0, PT, R2, 0x1, PT ;  /* 0x000000010200780c */ /* 0x004fda0003f05270 */
[----:B------:R-:W-:Y:S05]  /*0630*/  @P0 BRA `(.L_x_10) ;  /* 0x0000000000480947 */ /* 0x000fea0003800000 */
[----:B------:R-:W2:Y:S01]  /*0640*/  S2UR UR7, SR_CgaCtaId ;  /* 0x00000000000779c3 */ /* 0x000ea20000008800 */
[----:B------:R-:W-:Y:S01]  /*0650*/  UMOV UR9, 0x400 ;  /* 0x0000040000097882 */ /* 0x000fe20000000000 */
[----:B---3--:R-:W-:Y:S01]  /*0660*/  UMOV UR5, 0x20 ;  /* 0x0000002000057882 */ /* 0x008fe20000000000 */
[----:B------:R-:W-:Y:S01]  /*0670*/  UMOV UR4, 0x80 ;  /* 0x0000008000047882 */ /* 0x000fe20000000000 */
[----:B------:R-:W-:-:S04]  /*0680*/  UIADD3 UR10, UPT, UPT, -UR5, 0x100000, URZ ;  /* 0x00100000050a7890 */ /* 0x000fc8000fffe1ff */
[----:B------:R-:W-:Y:S02]  /*0690*/  USHF.L.U32 UR11, UR10, 0xb, URZ ;  /* 0x0000000b0a0b7899 */ /* 0x000fe400080006ff */
[----:B------:R-:W-:Y:S02]  /*06a0*/  USHF.L.U32 UR10, UR10, 0x1, URZ ;  /* 0x000000010a0a7899 */ /* 0x000fe400080006ff */
[----:B------:R-:W-:-:S04]  /*06b0*/  UIADD3 UR4, UPT, UPT, -UR4, 0x100000, URZ ;  /* 0x0010000004047890 */ /* 0x000fc8000fffe1ff */
[----:B------:R-:W-:Y:S02]  /*06c0*/  USHF.L.U32 UR5, UR4, 0xb, URZ ;  /* 0x0000000b04057899 */ /* 0x000fe400080006ff */
[----:B------:R-:W-:Y:S01]  /*06d0*/  USHF.L.U32 UR4, UR4, 0x1, URZ ;  /* 0x0000000104047899 */ /* 0x000fe200080006ff */
[----:B------:R-:W-:Y:S01]  /*06e0*/  ELECT P0, URZ, PT ;  /* 0x0000000000ff782f */ /* 0x000fe20003800000 */
[----:B--2---:R-:W-:Y:S01]  /*06f0*/  ULEA UR7, UR7, UR9, 0x18 ;  /* 0x0000000907077291 */ /* 0x004fe2000f8ec0ff */
[----:B------:R-:W2:Y:S11]  /*0700*/  FENCE.VIEW.ASYNC.S ;  /* 0x00000000000073c6 */ /* 0x000eb60000000000 */
[----:B--2---:R2:W3:Y:S01]  /*0710*/  SYNCS.EXCH.64 URZ, [UR7+0x20], UR10 ;  /* 0x0000200a07ff75b2 */ /* 0x0044e20008000100 */
[----:B------:R2:W1:Y:S01]  /*0720*/  SYNCS.EXCH.64 URZ, [UR7+0x30], UR4 ;  /* 0x0000300407ff75b2 */ /* 0x0004620008000100 */
[----:B------:R2:W1:Y:S01]  /*0730*/  SYNCS.EXCH.64 URZ, [UR7+0x28], UR10 ;  /* 0x0000280a07ff75b2 */ /* 0x0004620008000100 */
[----:B------:R2:W1:Y:S01]  /*0740*/  SYNCS.EXCH.64 URZ, [UR7+0x38], UR4 ;  /* 0x0000380407ff75b2 */ /* 0x0004620008000100 */
[----:B------:R-:W-:Y:S01]  /*0750*/  NOP ;  /* 0x0000000000007918 */ /* 0x000fe20000000000 */
.L_x_10:
[----:B------:R-:W4:Y:S01]  /*0760*/  SHFL.IDX PT, R2, R154, RZ, 0x1f ;  /* 0x00001fff9a027589 */ /* 0x000f2200000e0000 */
[----:B------:R-:W-:Y:S01]  /*0770*/  NOP ;  /* 0x0000000000007918 */ /* 0x000fe20000000000 */
[----:B----4-:R-:W-:-:S13]  /*0780*/  ISETP.NE.AND P0, PT, R2, 0x3, PT ;  /* 0x000000030200780c */ /* 0x010fda0003f05270 */
[----:B------:R-:W-:Y:S05]  /*0790*/  @P0 BRA `(.L_x_11) ;  /* 0x0000000000300947 */ /* 0x000fea0003800000 */
[----:B--23--:R-:W2:Y:S01]  /*07a0*/  S2UR UR5, SR_CgaCtaId ;  /* 0x00000000000579c3 */ /* 0x00cea20000008800 */
[----:B------:R-:W-:Y:S01]  /*07b0*/  UMOV UR7, 0x400 ;  /* 0x0000040000077882 */ /* 0x000fe20000000000 */
[----:B------:R-:W-:Y:S01]  /*07c0*/  UMOV UR4, 0x20 ;  /* 0x0000002000047882 */ /* 0x000fe20000000000 */
[----:B------:R-:W-:Y:S01]  /*07d0*/  ELECT P0, URZ, PT ;  /* 0x0000000000ff782f */ /* 0x000fe20003800000 */
[----:B------:R-:W-:-:S04]  /*07e0*/  UIADD3 UR10, UPT, UPT, -UR4, 0x100000, URZ ;  /* 0x00100000040a7890 */ /* 0x000fc8000fffe1ff */
[----:B------:R-:W-:Y:S02]  /*07f0*/  USHF.L.U32 UR11, UR10, 0xb, URZ ;  /* 0x0000000b0a0b7899 */ /* 0x000fe400080006ff */
[----:B------:R-:W-:Y:S02]  /*0800*/  USHF.L.U32 UR10, UR10, 0x1, URZ ;  /* 0x000000010a0a7899 */ /* 0x000fe400080006ff */
[----:B--2---:R-:W-:Y:S01]  /*0810*/  ULEA UR5, UR5, UR7, 0x18 ;  /* 0x0000000705057291 */ /* 0x004fe2000f8ec0ff */
[----:B------:R-:W2:Y:S11]  /*0820*/  FENCE.VIEW.ASYNC.S ;  /* 0x00000000000073c6 */ /* 0x000eb60000000000 */
[----:B--2---:R4:W2:Y:S01]  /*0830*/  SYNCS.EXCH.64 URZ, [UR5+0x40], UR10 ;  /* 0x0000400a05ff75b2 */ /* 0x0048a20008000100 */
[----:B------:R4:W3:Y:S02]  /*0840*/  SYNCS.EXCH.64 URZ, [UR5+0x48], UR10 ;  /* 0x0000480a05ff75b2 */ /* 0x0008e40008000100 */
[----:B----4-:R-:W-:Y:S01]  /*0850*/  NOP ;  /* 0x0000000000007918 */ /* 0x010fe20000000000 */
.L_x_11:
[----:B------:R-:W4:Y:S01]  /*0860*/  SHFL.IDX PT, R2, R154, RZ, 0x1f ;  /* 0x00001fff9a027589 */ /* 0x000f2200000e0000 */
[----:B------:R-:W-:Y:S01]  /*0870*/  NOP ;  /* 0x0000000000007918 */ /* 0x000fe20000000000 */
[----:B----4-:R-:W-:-:S13]  /*0880*/  ISETP.NE.AND P0, PT, R2, 0x4, PT ;  /* 0x000000040200780c */ /* 0x010fda0003f05270 */
[----:B------:R-:W-:Y:S05]  /*0890*/  @P0 BRA `(.L_x_12) ;  /* 0x00000000004c0947 */ /* 0x000fea0003800000 */
[----:B--23--:R-:W2:Y:S01]  /*08a0*/  S2UR UR5, SR_CgaCtaId ;  /* 0x00000000000579c3 */ /* 0x00cea20000008800 */
[----:B------:R-:W-:Y:S01]  /*08b0*/  UMOV UR9, 0x100 ;  /* 0x0000010000097882 */ /* 0x000fe20000000000 */
[----:B------:R-:W-:Y:S01]  /*08c0*/  UMOV UR7, 0x400 ;  /* 0x0000040000077882 */ /* 0x000fe20000000000 */
[----:B------:R-:W-:Y:S01]  /*08d0*/  USEL UR9, UR9, 0xe0, UP2 ;  /* 0x000000e009097887 */ /* 0x000fe20009000000 */
[----:B------:R-:W-:Y:S01]  /*08e0*/  UMOV UR4, 0x1 ;  /* 0x0000000100047882 */ /* 0x000fe20000000000 */
[----:B------:R-:W-:Y:S01]  /*08f0*/  ELECT P0, URZ, PT ;  /* 0x0000000000ff782f */ /* 0x000fe20003800000 */
[----:B------:R-:W-:-:S04]  /*0900*/  UIADD3 UR10, UPT, UPT, -UR4, 0x100000, URZ ;  /* 0x00100000040a7890 */ /* 0x000fc8000fffe1ff */
[----:B------:R-:W-:Y:S02]  /*0910*/  USHF.L.U32 UR11, UR10, 0xb, URZ ;  /* 0x0000000b0a0b7899 */ /* 0x000fe400080006ff */
[----:B------:R-:W-:Y:S02]  /*0920*/  USHF.L.U32 UR10, UR10, 0x1, URZ ;  /* 0x000000010a0a7899 */ /* 0x000fe400080006ff */
[----:B------:R-:W-:-:S04]  /*0930*/  UIADD3 UR12, UPT, UPT, -UR9, 0x100000, URZ ;  /* 0x00100000090c7890 */ /* 0x000fc8000fffe1ff */
[----:B------:R-:W-:Y:S02]  /*0940*/  USHF.L.U32 UR13, UR12, 0xb, URZ ;  /* 0x0000000b0c0d7899 */ /* 0x000fe400080006ff */
[----:B------:R-:W-:Y:S02]  /*0950*/  USHF.L.U32 UR12, UR12, 0x1, URZ ;  /* 0x000000010c0c7899 */ /* 0x000fe400080006ff */
[----:B--2---:R-:W-:Y:S01]  /*0960*/  ULEA UR5, UR5, UR7, 0x18 ;  /* 0x0000000705057291 */ /* 0x004fe2000f8ec0ff */
[----:B------:R-:W2:Y:S11]  /*0970*/  FENCE.VIEW.ASYNC.S ;  /* 0x00000000000073c6 */ /* 0x000eb60000000000 */
[----:B--2---:R4:W2:Y:S01]  /*0980*/  SYNCS.EXCH.64 URZ, [UR5+0x50], UR10 ;  /* 0x0000500a05ff75b2 */ /* 0x0048a20008000100 */
[----:B------:R4:W3:Y:S01]  /*0990*/  SYNCS.EXCH.64 URZ, [UR5+0x60], UR12 ;  /* 0x0000600c05ff75b2 */ /* 0x0008e20008000100 */
[----:B------:R4:W1:Y:S01]  /*09a0*/  SYNCS.EXCH.64 URZ, [UR5+0x58], UR10 ;  /* 0x0000580a05ff75b2 */ /* 0x0008620008000100 */
[----:B------:R4:W1:Y:S02]  /*09b0*/  SYNCS.EXCH.64 URZ, [UR5+0x68], UR12 ;  /* 0x0000680c05ff75b2 */ /* 0x0008640008000100 */
[----:B----4-:R-:W-:Y:S01]  /*09c0*/  NOP ;  /* 0x0000000000007918 */ /* 0x010fe20000000000 */
.L_x_12:
[----:B------:R-:W4:Y:S01]  /*09d0*/  SHFL.IDX PT, R2, R154, RZ, 0x1f ;  /* 0x00001fff9a027589 */ /* 0x000f2200000e0000 */
[----:B------:R-:W-:Y:S01]  /*09e0*/  NOP ;  /* 0x0000000000007918 */ /* 0x000fe20000000000 */
[----:B----4-:R-:W-:-:S13]  /*09f0*/  ISETP.NE.AND P0, PT, R2, 0x5, PT ;  /* 0x000000050200780c */ /* 0x010fda0003f05270 */
[----:B------:R-:W-:Y:S05]  /*0a00*/  @P0 BRA `(.L_x_13) ;  /* 0x0000000000580947 */ /* 0x000fea0003800000 */
[----:B--2---:R-:W2:Y:S01]  /*0a10*/  S2UR UR7, SR_CgaCtaId ;  /* 0x00000000000779c3 */ /* 0x004ea20000008800 */
        /* <DEDUP_REMOVED lines=12> */
[----:B--2---:R4:W2:Y:S01]  /*0ae0*/  SYNCS.EXCH.64 URZ, [UR7+0x70], UR10 ;  /* 0x0000700a07ff75b2 */ /* 0x0048a20008000100 */
[----:B------:R4:W3:Y:S01]  /*0af0*/  SYNCS.EXCH.64 URZ, [UR7+0x90], UR4 ;  /* 0x0000900407ff75b2 */ /* 0x0008e20008000100 */
[----:B------:R4:W1:Y:S01]  /*0b00*/  SYNCS.EXCH.64 URZ, [UR7+0x78], UR10 ;  /* 0x0000780a07ff75b2 */ /* 0x0008620008000100 */
[----:B------:R4:W1:Y:S01]  /*0b10*/  SYNCS.EXCH.64 URZ, [UR7+0x98], UR4 ;  /* 0x0000980407ff75b2 */ /* 0x0008620008000100 */
[----:B------:R4:W1:Y:S01]  /*0b20*/  SYNCS.EXCH.64 URZ, [UR7+0x80], UR10 ;  /* 0x0000800a07ff75b2 */ /* 0x0008620008000100 */
[----:B------:R4:W1:Y:S01]  /*0b30*/  SYNCS.EXCH.64 URZ, [UR7+0xa0], UR4 ;  /* 0x0000a00407ff75b2 */ /* 0x0008620008000100 */
[----:B------:R4:W1:Y:S01]  /*0b40*/  SYNCS.EXCH.64 URZ, [UR7+0x88], UR10 ;  /* 0x0000880a07ff75b2 */ /* 0x0008620008000100 */
[----:B------:R4:W1:Y:S02]  /*0b50*/  SYNCS.EXCH.64 URZ, [UR7+0xa8], UR4 ;  /* 0x0000a80407ff75b2 */ /* 0x0008640008000100 */
[----:B----4-:R-:W-:Y:S01]  /*0b60*/  NOP ;  /* 0x0000000000007918 */ /* 0x010fe20000000000 */
.L_x_13:
        /* <DEDUP_REMOVED lines=18> */
.L_x_14:
[----:B--23--:R-:W2:Y:S01]  /*0c90*/  S2UR UR5, SR_CTAID.X ;  /* 0x00000000000579c3 */ /* 0x00cea20000002500 */
[----:B------:R-:W-:-:S05]  /*0ca0*/  CS2R.32 R152, SR_CgaSize ;  /* 0x0000000000987805 */ /* 0x000fca0000008a00 */
[----:B------:R-:W-:-:S05]  /*0cb0*/  IMAD R152, R152, -0xa0, RZ ;  /* 0xffffff6098987824 */ /* 0x000fca00078e02ff */
[----:B------:R-:W-:-:S14]  /*0cc0*/  R2UR UR9, R152 ;  /* 0x00000000980972ca */ /* 0x000fdc00000e0000 */
[----:B------:R-:W3:Y:S01]  /*0cd0*/  LDCU UR9, c[0x0][UR9+0x2b0] ;  /* 0x00005600090977ac */ /* 0x000ee20008000800 */
[----:B------:R-:W-:Y:S01]  /*0ce0*/  NOP ;  /* 0x0000000000007918 */ /* 0x000fe20000000000 */
[----:B------:R-:W-:-:S05]  /*0cf0*/  CS2R.32 R152, SR_CgaSize ;  /* 0x0000000000987805 */ /* 0x000fca0000008a00 */
[----:B------:R-:W-:-:S05]  /*0d00*/  IMAD R152, R152, -0xa0, RZ ;  /* 0xffffff6098987824 */ /* 0x000fca00078e02ff */
[----:B------:R-:W-:-:S14]  /*0d10*/  R2UR UR7, R152 ;  /* 0x00000000980772ca */ /* 0x000fdc00000e0000 */
[----:B------:R-:W4:Y:S01]  /*0d20*/  LDCU UR7, c[0x0][UR7+0x2b4] ;  /* 0x00005680070777ac */ /* 0x000f220008000800 */
[----:B------:R-:W1:Y:S08]  /*0d30*/  S2UR UR4, SR_CTAID.Y ;  /* 0x00000000000479c3 */ /* 0x000e700000002600 */
[----:B------:R-:W4:Y:S01]  /*0d40*/  LDC R9, c[0x0][0xb24] ;  /* 0x0002c900ff097b82 */ /* 0x000f220000000800 */
[----:B--2---:R-:W-:-:S02]  /*0d50*/  I2FP.F32.U32 R4, UR5 ;  /* 0x0000000500047c45 */ /* 0x004fc40008201000 */
[----:B------:R-:W-:-:S05]  /*0d60*/  CS2R.32 R5, SR_CgaSize ;  /* 0x0000000000057805 */ /* 0x000fca0000008a00 */
[----:B------:R-:W-:-:S06]  /*0d70*/  IMAD R5, R5, -0xa0, RZ ;  /* 0xffffff6005057824 */ /* 0x000fcc00078e02ff */
[----:B------:R-:W2:Y:S01]  /*0d80*/  LDC R5, c[0x0][R5+0x2a0] ;  /* 0x0000a80005057b82 */ /* 0x000ea20000000800 */
[----:B------:R-:W-:Y:S01]  /*0d90*/  MOV R21, UR5 ;  /* 0x0000000500157c02 */ /* 0x000fe20008000f00 */
[----:B---3--:R-:W-:Y:S01]  /*0da0*/  FMUL R4, R4, UR9 ;  /* 0x0000000904047c20 */ /* 0x008fe20008400000 */
[----:B-1----:R-:W-:Y:S02]  /*0db0*/  I2FP.F32.U32 R2, UR4 ;  /* 0x0000000400027c45 */ /* 0x002fe40008201000 */
[----:B------:R-:W-:-:S05]  /*0dc0*/  CS2R.32 R3, SR_CgaSize ;  /* 0x0000000000037805 */ /* 0x000fca0000008a00 */
[----:B------:R-:W-:-:S06]  /*0dd0*/  IMAD R3, R3, -0xa0, RZ ;  /* 0xffffff6003037824 */ /* 0x000fcc00078e02ff */
[----:B------:R-:W1:Y:S01]  /*0de0*/  LDC R3, c[0x0][R3+0x2a4] ;  /* 0x0000a90003037b82 */ /* 0x000e620000000800 */
[----:B------:R-:W3:Y:S01]  /*0df0*/  F2I.U32.TRUNC.NTZ R152, R4 ;  /* 0x0000000400987305 */ /* 0x000ee2000020f000 */
[----:B------:R-:W-:Y:S01]  /*0e00*/  MOV R20, UR4 ;  /* 0x0000000400147c02 */ /* 0x000fe20008000f00 */
[----:B----4-:R-:W-:-:S05]  /*0e10*/  FMUL R2, R2, UR7 ;  /* 0x0000000702027c20 */ /* 0x010fca0008400000 */
[----:B------:R-:W-:Y:S01]  /*0e20*/  BAR.SYNC.DEFER_BLOCKING 0x0 ;  /* 0x0000000000007b1d */ /* 0x000fe20000010000 */
[----:B------:R-:W-:-:S05]  /*0e30*/  ISETP.GE.AND P0, PT, R9, 0x1, PT ;  /* 0x000000010900780c */ /* 0x000fca0003f06270 */
[----:B------:R-:W4:Y:S02]  /*0e40*/  F2I.U32.TRUNC.NTZ R150, R2 ;  /* 0x0000000200967305 */ /* 0x000f24000020f000 */
[----:B------:R-:W1:Y:S01]  /*0e50*/  S2UR UR36, SR_CTAID.Z ;  /* 0x00000000002479c3 */ /* 0x000e620000002700 */
[----:B---3--:R-:W-:-:S05]  /*0e60*/  IADD3 R152, PT, PT, -R152, RZ, RZ ;  /* 0x000000ff98987210 */ /* 0x008fca0007ffe1ff */
[----:B--2---:R-:W-:Y:S01]  /*0e70*/  IMAD R152, R5, R152, UR5 ;  /* 0x0000000505987e24 */ /* 0x004fe2000f8e0298 */
[----:B----4-:R-:W-:-:S05]  /*0e80*/  IADD3 R150, PT, PT, -R150, RZ, RZ ;  /* 0x000000ff96967210 */ /* 0x010fca0007ffe1ff */
[----:B-1----:R-:W-:Y:S01]  /*0e90*/  IMAD R150, R3, R150, UR4 ;  /* 0x0000000403967e24 */ /* 0x002fe2000f8e0296 */
[----:B------:R-:W-:Y:S06]  /*0ea0*/  @!P0 BRA `(.L_x_15) ;  /* 0x0000000000b88947 */ /* 0x000fec0003800000 */
[----:B------:R-:W1:Y:S01]  /*0eb0*/  LDC.64 R4, c[0x0][0xb18] ;  /* 0x0002c600ff047b82 */ /* 0x000e620000000a00 */
[----:B------:R-:W-:-:S07]  /*0ec0*/  ISETP.NE.AND P0, PT, R9, 0x1, PT ;  /* 0x000000010900780c */ /* 0x000fce0003f05270 */
[----:B------:R-:W2:Y:S08]  /*0ed0*/  LDC R10, c[0x0][0xb0c] ;  /* 0x0002c300ff0a7b82 */ /* 0x000eb00000000800 */
[----:B------:R-:W3:Y:S08]  /*0ee0*/  LDC R11, c[0x0][0x370] ;  /* 0x0000dc00ff0b7b82 */ /* 0x000ef00000000800 */
[----:B------:R-:W4:Y:S01]  /*0ef0*/  LDC R12, c[0x0][0x374] ;  /* 0x0000dd00ff0c7b82 */ /* 0x000f220000000800 */
[----:B-1----:R-:W-:-:S07]  /*0f00*/  ISETP.NE.AND P1, PT, R4, 0x1, PT ;  /* 0x000000010400780c */ /* 0x002fce0003f25270 */
[----:B------:R-:W3:Y:S01]  /*0f10*/  LDC.64 R6, c[0x0][0xb10] ;  /* 0x0002c400ff067b82 */ /* 0x000ee20000000a00 */
[----:B--2---:R-:W-:-:S07]  /*0f20*/  ISETP.NE.AND P2, PT, R10, 0x1, PT ;  /* 0x000000010a00780c */ /* 0x004fce0003f45270 */
[----:B------:R-:W1:Y:S08]  /*0f30*/  LDC R8, c[0x0][0xb20] ;  /* 0x0002c800ff087b82 */ /* 0x000e700000000800 */
[----:B------:R-:W2:Y:S01]  /*0f40*/  LDC.64 R2, c[0x0][0xb28] ;  /* 0x0002ca00ff027b82 */ /* 0x000ea20000000a00 */
[----:B----4-:R-:W-:-:S04]  /*0f50*/  IMAD.HI.U32 R13, R12, R5, RZ ;  /* 0x000000050c0d7227 */ /* 0x010fc800078e00ff */
[----:B------:R-:W-:-:S04]  /*0f60*/  IMAD.HI.U32 R5, R20, R5, RZ ;  /* 0x0000000514057227 */ /* 0x000fc800078e00ff */
[----:B---3--:R-:W-:-:S04]  /*0f70*/  IMAD.HI.U32 R14, R11, R6, RZ ;  /* 0x000000060b0e7227 */ /* 0x008fc800078e00ff */
[C---:B------:R-:W-:Y:S01]  /*0f80*/  IMAD.HI.U32 R16, R21.reuse, R6, RZ ;  /* 0x0000000615107227 */ /* 0x040fe200078e00ff */
[-C--:B------:R-:W-:Y:S02]  /*0f90*/  @P2 SHF.R.U32.HI R11, RZ, R7.reuse, R14 ;  /* 0x00000007ff0b2219 */ /* 0x080fe4000001160e */
[-C--:B-1----:R-:W-:Y:S02]  /*0fa0*/  @P1 SHF.R.U32.HI R12, RZ, R8.reuse, R13 ;  /* 0x00000008ff0c1219 */ /* 0x082fe4000001160d */
[----:B------:R-:W-:Y:S02]  /*0fb0*/  SHF.R.U32.HI R5, RZ, R8, R5 ;  /* 0x00000008ff057219 */ /* 0x000fe40000011605 */
[----:B------:R-:W-:Y:S02]  /*0fc0*/  SHF.R.U32.HI R16, RZ, R7, R16 ;  /* 0x00000007ff107219 */ /* 0x000fe40000011610 */
[----:B------:R-:W-:Y:S01]  /*0fd0*/  SEL R5, R20, R5, !P1 ;  /* 0x0000000514057207 */ /* 0x000fe20004800000 */
[----:B--2---:R-:W-:Y:S01]  /*0fe0*/  IMAD.HI.U32 R14, R12, R2, RZ ;  /* 0x000000020c0e7227 */ /* 0x004fe200078e00ff */
[----:B------:R-:W-:-:S02]  /*0ff0*/  SEL R7, R21, R16, !P2 ;  /* 0x0000001015077207 */ /* 0x000fc40005000000 */
[----:B------:R-:W-:Y:S01]  /*1000*/  IADD3 R13, PT, PT, -R5, RZ, RZ ;  /* 0x000000ff050d7210 */ /* 0x000fe20007ffe1ff */
[----:B------:R-:W-:Y:S01]  /*1010*/  IMAD.HI.U32 R6, R11, R2, RZ ;  /* 0x000000020b067227 */ /* 0x000fe200078e00ff */
[----:B------:R-:W-:-:S03]  /*1020*/  @P0 SHF.R.U32.HI R12, RZ, R3, R14 ;  /* 0x00000003ff0c0219 */ /* 0x000fc6000001160e */
[----:B------:R-:W-:Y:S01]  /*1030*/  IMAD R13, R4, R13, R20 ;  /* 0x0000000d040d7224 */ /* 0x000fe200078e0214 */
[----:B------:R-:W-:Y:S01]  /*1040*/  @P0 SHF.R.U32.HI R11, RZ, R3, R6 ;  /* 0x00000003ff0b0219 */ /* 0x000fe20000011606 */
[----:B------:R-:W-:-:S04]  /*1050*/  IMAD R12, R12, R9, RZ ;  /* 0x000000090c0c7224 */ /* 0x000fc800078e02ff */
[----:B------:R-:W-:Y:S01]  /*1060*/  IMAD R6, R11, R9, RZ ;  /* 0x000000090b067224 */ /* 0x000fe200078e02ff */
[----:B------:R-:W-:-:S04]  /*1070*/  ISETP.GE.AND P1, PT, R5, R12, PT ;  /* 0x0000000c0500720c */ /* 0x000fc80003f26270 */
[----:B------:R-:W-:Y:S01]  /*1080*/  ISETP.GE.OR P1, PT, R7, R6, P1 ;  /* 0x000000060700720c */ /* 0x000fe20000f26670 */
[----:B------:R-:W-:-:S05]  /*1090*/  IMAD.HI.U32 R6, R5, R2, RZ ;  /* 0x0000000205067227 */ /* 0x000fca00078e00ff */
[----:B------:R-:W-:-:S04]  /*10a0*/  SHF.R.U32.HI R6, RZ, R3, R6 ;  /* 0x00000003ff067219 */ /* 0x000fc80000011606 */
[----:B------:R-:W-:-:S03]  /*10b0*/  SEL R6, R5, R6, !P0 ;  /* 0x0000000605067207 */ /* 0x000fc60004000000 */
[----:B------:R-:W-:Y:S01]  /*10c0*/  @!P1 IMAD.HI.U32 R8, R7, R2, RZ ;  /* 0x0000000207089227 */ /* 0x000fe200078e00ff */
[----:B------:R-:W-:-:S04]  /*10d0*/  IADD3 R2, PT, PT, -R6, RZ, RZ ;  /* 0x000000ff06027210 */ /* 0x000fc80007ffe1ff */
[----:B------:R-:W-:Y:S01]  /*10e0*/  @!P1 SHF.R.U32.HI R8, RZ, R3, R8 ;  /* 0x00000003ff089219 */ /* 0x000fe20000011608 */
[----:B------:R-:W-:-:S03]  /*10f0*/  IMAD R2, R9, R2, R5 ;  /* 0x0000000209027224 */ /* 0x000fc600078e0205 */
[----:B------:R-:W-:-:S05]  /*1100*/  @!P1 SEL R3, R7, R8, !P0 ;  /* 0x0000000807039207 */ /* 0x000fca0004000000 */
[--C-:B------:R-:W-:Y:S02]  /*1110*/  @!P1 IMAD.IADD R6, R6, 0x1, -R3.reuse ;  /* 0x0000000106069824 */ /* 0x100fe400078e0a03 */
[----:B------:R-:W-:Y:S01]  /*1120*/  @!P1 IMAD R3, R2, R11, R3 ;  /* 0x0000000b02039224 */ /* 0x000fe200078e0203 */
[----:B------:R-:W-:Y:S01]  /*1130*/  IADD3 R2, PT, PT, -R7, RZ, RZ ;  /* 0x000000ff07027210 */ /* 0x000fe20007ffe1ff */
[----:B------:R-:W-:Y:S02]  /*1140*/  @!P1 IMAD R5, R6, R9, R7 ;  /* 0x0000000906059224 */ /* 0x000fe400078e0207 */
[----:B------:R-:W-:Y:S02]  /*1150*/  @!P1 IMAD.MOV.U32 R7, RZ, RZ, R3 ;  /* 0x000000ffff079224 */ /* 0x000fe400078e0003 */
[----:B------:R-:W-:Y:S02]  /*1160*/  IMAD R2, R10, R2, R21 ;  /* 0x000000020a027224 */ /* 0x000fe400078e0215 */
[----:B------:R-:W-:-:S02]  /*1170*/  IMAD R20, R5, R4, R13 ;  /* 0x0000000405147224 */ /* 0x000fc400078e020d */
[----:B------:R-:W-:Y:S02]  /*1180*/  IMAD R21, R7, R10, R2 ;  /* 0x0000000a07157224 */ /* 0x000fe400078e0202 */
.L_x_15:
[----:B------:R-:W1:Y:S01]  /*1190*/  LDCU UR4, c[0x0][0xb30] ;  /* 0x00016600ff0477ac */ /* 0x000e620008000800 */
[----:B------:R-:W2:Y:S08]  /*11a0*/  S2UR UR37, SR_CgaCtaId ;  /* 0x00000000002579c3 */ /* 0x000eb00000008800 */
[----:B------:R-:W3:Y:S01]  /*11b0*/  LDC R72, c[0x0][0xb24] ;  /* 0x0002c900ff487b82 */ /* 0x000ee20000000800 */
[----:B-1----:R-:W-:-:S09]  /*11c0*/  UISETP.NE.AND UP1, UPT, UR4, 0x1, UPT ;  /* 0x000000010400788c */ /* 0x002fd2000bf25270 */
[----:B--2---:R-:W-:Y:S05]  /*11d0*/  BRA.U UP1, `(.L_x_16) ;  /* 0x0000000101407547 */ /* 0x004fea000b800000 */
[----:B------:R-:W1:Y:S08]  /*11e0*/  LDC.64 R4, c[0x0][0xb10] ;  /* 0x0002c400ff047b82 */ /* 0x000e700000000a00 */
[----:B------:R-:W2:Y:S08]  /*11f0*/  LDC.64 R2, c[0x0][0xb18] ;  /* 0x0002c600ff027b82 */ /* 0x000eb00000000a00 */
[----:B------:R-:W4:Y:S08]  /*1200*/  LDC R6, c[0x0][0xb20] ;  /* 0x0002c800ff067b82 */ /* 0x000f300000000800 */
[----:B------:R-:W3:Y:S01]  /*1210*/  LDC R8, c[0x0][0xb0c] ;  /* 0x0002c300ff087b82 */ /* 0x000ee20000000800 */
[----:B-1----:R-:W-:-:S05]  /*1220*/  IMAD.HI.U32 R4, R21, R4, RZ ;  /* 0x0000000415047227 */ /* 0x002fca00078e00ff */
[----:B------:R-:W-:Y:S01]  /*1230*/  SHF.R.U32.HI R4, RZ, R5, R4 ;  /* 0x00000005ff047219 */ /* 0x000fe20000011604 */
[----:B--2---:R-:W-:Y:S01]  /*1240*/  IMAD.HI.U32 R3, R20, R3, RZ ;  /* 0x0000000314037227 */ /* 0x004fe200078e00ff */
[----:B------:R-:W-:-:S04]  /*1250*/  ISETP.NE.AND P0, PT, R2, 0x1, PT ;  /* 0x000000010200780c */ /* 0x000fc80003f05270 */
[----:B----4-:R-:W-:-:S04]  /*1260*/  SHF.R.U32.HI R3, RZ, R6, R3 ;  /* 0x00000006ff037219 */ /* 0x010fc80000011603 */
[----:B------:R-:W-:Y:S02]  /*1270*/  SEL R3, R20, R3, !P0 ;  /* 0x0000000314037207 */ /* 0x000fe40004000000 */
[----:B---3--:R-:W-:-:S04]  /*1280*/  ISETP.NE.AND P1, PT, R8, 0x1, PT ;  /* 0x000000010800780c */ /* 0x008fc80003f25270 */
[----:B------:R-:W-:-:S05]  /*1290*/  SEL R4, R21, R4, !P1 ;  /* 0x0000000415047207 */ /* 0x000fca0004800000 */
[----:B------:R-:W-:Y:S02]  /*12a0*/  IMAD.IADD R5, R3, 0x1, -R4 ;  /* 0x0000000103057824 */ /* 0x000fe400078e0a04 */
[----:B------:R-:W-:Y:S02]  /*12b0*/  IMAD.IADD R3, R4, 0x1, -R3 ;  /* 0x0000000104037824 */ /* 0x000fe400078e0a03 */
[----:B------:R-:W-:Y:S02]  /*12c0*/  IMAD R21, R5, R8, R21 ;  /* 0x0000000805157224 */ /* 0x000fe400078e0215 */
[----:B------:R-:W-:-:S07]  /*12d0*/  IMAD R20, R3, R2, R20 ;  /* 0x0000000203147224 */ /* 0x000fce00078e0214 */
.L_x_16:
[----:B------:R-:W-:Y:S01]  /*12e0*/  BAR.SYNC.DEFER_BLOCKING 0x0 ;  /* 0x0000000000007b1d */ /* 0x000fe20000010000 */
[----:B------:R-:W-:Y:S01]  /*12f0*/  UISETP.NE.AND UP1, UPT, UR8, 0x2, UPT ;  /* 0x000000020800788c */ /* 0x000fe2000bf25270 */
[----:B------:R-:W-:Y:S02]  /*1300*/  ISETP.NE.OR P5, PT, R0, 0x2, !P5 ;  /* 0x000000020000780c */ /* 0x000fe40006fa5670 */
[----:B------:R-:W-:-:S06]  /*1310*/  LOP3.LUT R2, R167, 0x1f, RZ, 0xc0, !PT ;  /* 0x0000001fa7027812 */ /* 0x000fcc00078ec0ff */
[----:B------:R-:W-:Y:S05]  /*1320*/  BRA.U UP1, `(.L_x_17) ;  /* 0x0000001101107547 */ /* 0x000fea000b800000 */
[----:B------:R-:W1:Y:S01]  /*1330*/  LDCU UR13, c[0x0][0x38c] ;  /* 0x00007180ff0d77ac */ /* 0x000e620008000800 */
[----:B------:R-:W2:Y:S01]  /*1340*/  LDC R9, c[0x0][0x370] ;  /* 0x0000dc00ff097b82 */ /* 0x000ea20000000800 */
[----:B------:R-:W-:Y:S01]  /*1350*/  PLOP3.LUT P1, PT, PT, PT, UP2, 0x80, 0x8 ;  /* 0x000000000008781c */ /* 0x000fe20003f2f028 */
[----:B------:R-:W-:Y:S01]  /*1360*/  HFMA2 R12, -RZ, RZ, 0, 0 ;  /* 0x00000000ff0c7431 */ /* 0x000fe200000001ff */
[----:B------:R-:W-:Y:S01]  /*1370*/  ISETP.EQ.OR P4, PT, R2, RZ, P5 ;  /* 0x000000ff0200720c */ /* 0x000fe20002f82670 */
[----:B------:R-:W-:Y:S01]  /*1380*/  IMAD.MOV.U32 R15, RZ, RZ, 0x1 ;  /* 0x00000001ff0f7424 */ /* 0x000fe200078e00ff */
[----:B------:R-:W-:Y:S01]  /*1390*/  PLOP3.LUT P1, PT, P1, PT, PT, 0x8, 0x80 ;  /* 0x000000000080781c */ /* 0x000fe20000f2e170 */
[----:B------:R-:W-:Y:S01]  /*13a0*/  IMAD.MOV.U32 R14, RZ, RZ, RZ ;  /* 0x000000ffff0e7224 */ /* 0x000fe200078e00ff */
[----:B------:R-:W-:Y:S01]  /*13b0*/  MOV R8, 0x1 ;  /* 0x0000000100087802 */ /* 0x000fe20000000f00 */
[----:B------:R-:W4:Y:S01]  /*13c0*/  LDC R0, c[0x0][0x374] ;  /* 0x0000dd00ff007b82 */ /* 0x000f220000000800 */
[----:B------:R-:W-:Y:S01]  /*13d0*/  IMAD.MOV.U32 R10, RZ, RZ, RZ ;  /* 0x000000ffff0a7224 */ /* 0x000fe200078e00ff */
[----:B------:R-:W2:Y:S01]  /*13e0*/  LDCU.64 UR22, c[0x0][0x348] ;  /* 0x00006900ff1677ac */ /* 0x000ea20008000a00 */
[----:B------:R-:W-:Y:S01]  /*13f0*/  UMOV UR6, URZ ;  /* 0x000000ff00067c82 */ /* 0x000fe20008000000 */
[----:B-1----:R-:W-:-:S04]  /*1400*/  UIADD3 UR5, UPT, UPT, UR13, 0x1f, URZ ;  /* 0x0000001f0d057890 */ /* 0x002fc8000fffe0ff */
[----:B------:R-:W-:-:S04]  /*1410*/  USHF.R.S32.HI UR4, URZ, 0x1f, UR5 ;  /* 0x0000001fff047899 */ /* 0x000fc80008011405 */
[----:B------:R-:W-:-:S04]  /*1420*/  ULEA.HI UR4, UR4, UR5, URZ, 0x5 ;  /* 0x0000000504047291 */ /* 0x000fc8000f8f28ff */
[----:B------:R-:W-:Y:S02]  /*1430*/  USHF.R.S32.HI UR15, URZ, 0x5, UR4 ;  /* 0x00000005ff0f7899 */ /* 0x000fe40008011404 */
[----:B------:R-:W-:Y:S02]  /*1440*/  UIADD3 UR4, UPT, UPT, UR13, -0x1, URZ ;  /* 0xffffffff0d047890 */ /* 0x000fe4000fffe0ff */
[----:B------:R-:W-:Y:S02]  /*1450*/  UISETP.LT.U32.AND UP0, UPT, UR15, 0x2, UPT ;  /* 0x000000020f00788c */ /* 0x000fe4000bf01070 */
[----:B------:R-:W-:Y:S02]  /*1460*/  UISETP.GE.U32.AND UP1, UPT, UR4, -0x3f, UPT ;  /* 0xffffffc10400788c */ /* 0x000fe4000bf26070 */
[----:B------:R-:W-:Y:S02]  /*1470*/  USEL UR14, UR15, 0x2, UP0 ;  /* 0x000000020f0e7887 */ /* 0x000fe40008000000 */
[----:B------:R-:W-:-:S02]  /*1480*/  UIADD3 UR13, UPT, UPT, UR13, 0x3e, URZ ;  /* 0x0000003e0d0d7890 */ /* 0x000fc4000fffe0ff */
[----:B------:R-:W-:Y:S02]  /*1490*/  UIADD3 UR5, UPT, UPT, UR14, -0x1, URZ ;  /* 0xffffffff0e057890 */ /* 0x000fe4000fffe0ff */
[----:B------:R-:W-:-:S03]  /*14a0*/  UIADD3 UR7, UPT, UPT, UR15, -UR14, URZ ;  /* 0x8000000e0f077290 */ /* 0x000fc6000fffe0ff */
[----:B------:R-:W-:-:S04]  /*14b0*/  @UP1 UIADD3 UR5, UPT, UPT, UR14, URZ, URZ ;  /* 0x000000ff0e051290 */ /* 0x000fc8000fffe0ff */
[----:B--2---:R-:W-:-:S12]  /*14c0*/  UIADD3 UR5, UPT, UPT, UR5, 0x1, URZ ;  /* 0x0000000105057890 */ /* 0x004fd8000fffe0ff */
.L_x_35:
[----:B------:R-:W-:Y:S01]  /*14d0*/  UISETP.NE.AND UP0, UPT, UR37, URZ, UPT ;  /* 0x000000ff2500728c */ /* 0x000fe2000bf05270 */
[----:B------:R-:W1:Y:S08]  /*14e0*/  S2UR UR37, SR_CgaCtaId ;  /* 0x00000000002579c3 */ /* 0x000e700000008800 */
[----:B------:R-:W-:Y:S05]  /*14f0*/  BRA.U UP0, `(.L_x_18) ;  /* 0x0000000100347547 */ /* 0x000fea000b800000 */
[----:B------:R-:W2:Y:S01]  /*1500*/  S2R R2, SR_CgaCtaId ;  /* 0x0000000000027919 */ /* 0x000ea20000008800 */
[----:B------:R-:W-:-:S04]  /*1510*/  MOV R3, 0x400 ;  /* 0x0000040000037802 */ /* 0x000fc80000000f00 */
[----:B--2---:R-:W-:Y:S02]  /*1520*/  LEA R3, R2, R3, 0x18 ;  /* 0x0000000302037211 */ /* 0x004fe400078ec0ff */
[----:B------:R-:W-:-:S03]  /*1530*/  SHF.L.U32 R2, R8, 0x1f, RZ ;  /* 0x0000001f08027819 */ /* 0x000fc600000006ff */
[----:B------:R-:W-:-:S04]  /*1540*/  IMAD R3, R10, 0x8, R3 ;  /* 0x000000080a037824 */ /* 0x000fc800078e0203 */
[----:B------:R-:W2:Y:S02]  /*1550*/  SYNCS.PHASECHK.TRANS64.TRYWAIT P0, [R3+URZ+0xc0], R2 ;  /* 0x0000c002030075a7 */ /* 0x000ea400080011ff */
[----:B--2---:R-:W-:Y:S05]  /*1560*/  @!P0 BRA `(.L_x_19) ;  /* 0x0000006800b48947 */ /* 0x004fea0003800000 */
.L_x_103:
[----:B------:R-:W-:Y:S01]  /*1570*/  VIADD R10, R10, 0x1 ;  /* 0x000000010a0a7836 */ /* 0x000fe20000000000 */
[----:B------:R2:W-:Y:S04]  /*1580*/  SYNCS.ARRIVE.TRANS64.A1T0 RZ, [R3+URZ+0xb0], RZ ;  /* 0x0000b0ff03ff79a7 */ /* 0x0005e800081000ff */
[----:B------:R-:W-:-:S04]  /*1590*/  ISETP.NE.AND P0, PT, R10, 0x2, PT ;  /* 0x000000020a00780c */ /* 0x000fc80003f05270 */
[----:B------:R-:W-:Y:S02]  /*15a0*/  SEL R10, R10, RZ, P0 ;  /* 0x000000ff0a0a7207 */ /* 0x000fe40000000000 */
[----:B--2---:R-:W-:-:S04]  /*15b0*/  SEL R3, RZ, 0x1, P0 ;  /* 0x00000001ff037807 */ /* 0x004fc80000000000 */
[----:B------:R-:W-:-:S07]  /*15c0*/  LOP3.LUT R8, R8, R3, RZ, 0x3c, !PT ;  /* 0x0000000308087212 */ /* 0x000fce00078e3cff */
.L_x_18:
[----:B------:R-:W-:Y:S01]  /*15d0*/  UMOV UR4, 0x400 ;  /* 0x0000040000047882 */ /* 0x000fe20000000000 */
[----:B------:R-:W-:Y:S01]  /*15e0*/  SHF.L.U32 R2, R15, 0x1f, RZ ;  /* 0x0000001f0f027819 */ /* 0x000fe200000006ff */
[----:B-1----:R-:W-:Y:S01]  /*15f0*/  ULEA UR4, UR37, UR4, 0x18 ;  /* 0x0000000425047291 */ /* 0x002fe2000f8ec0ff */
[----:B------:R-:W-:Y:S01]  /*1600*/  R2UR UR35, R21 ;  /* 0x00000000152372ca */ /* 0x000fe200000e0000 */
[----:B------:R-:W-:Y:S01]  /*1610*/  UISETP.GE.U32.AND UP0, UPT, UR13, 0x3f, UPT ;  /* 0x0000003f0d00788c */ /* 0x000fe2000bf06070 */
[----:B------:R-:W-:Y:S01]  /*1620*/  R2UR UR11, R20 ;  /* 0x00000000140b72ca */ /* 0x000fe200000e0000 */
[----:B------:R-:W-:Y:S01]  /*1630*/  ULEA UR8, UR6, UR4, 0x3 ;  /* 0x0000000406087291 */ /* 0x000fe2000f8e18ff */
[----:B------:R-:W-:-:S08]  /*1640*/  UMOV UR24, URZ ;  /* 0x000000ff00187c82 */ /* 0x000fd00008000000 */
[----:B------:R1:W2:Y:S01]  /*1650*/  SYNCS.PHASECHK.TRANS64.TRYWAIT P0, [UR8+0x10], R2 ;  /* 0x00001002ff0075a7 */ /* 0x0002a20008001108 */
[----:B------:R-:W-:Y:S02]  /*1660*/  USHF.L.U32 UR35, UR35, 0x7, URZ ;  /* 0x0000000723237899 */ /* 0x000fe400080006ff */
[----:B------:R-:W-:Y:S01]  /*1670*/  USHF.L.U32 UR11, UR11, 0x7, URZ ;  /* 0x000000070b0b7899 */ /* 0x000fe200080006ff */
[----:B------:R-:W-:Y:S11]  /*1680*/  BRA.U !UP0, `(.L_x_20) ;  /* 0x0000000108a47547 */ /* 0x000ff6000b800000 */
[----:B------:R-:W-:Y:S01]  /*1690*/  UMOV UR16, URZ ;  /* 0x000000ff00107c82 */ /* 0x000fe20008000000 */
[----:B------:R-:W-:-:S05]  /*16a0*/  UMOV UR17, UR6 ;  /* 0x0000000600117c82 */ /* 0x000fca0008000000 */
.L_x_25:
[----:B-1----:R-:W-:Y:S01]  /*16b0*/  ULEA UR33, UR17, UR4, 0x3 ;  /* 0x0000000411217291 */ /* 0x002fe2000f8e18ff */
[----:B--2---:R-:W-:Y:S01]  /*16c0*/  @!P5 MOV R3, 0x2000 ;  /* 0x000020000003d802 */ /* 0x004fe20000000f00 */
[----:B--2---:R-:W-:Y:S10]  /*16d0*/  @P0 BRA `(.L_x_21) ;  /* 0x00000000000c0947 */ /* 0x004ff40003800000 */
[----:B------:R-:W-:-:S04]  /*16e0*/  SHF.L.U32 R5, R15, 0x1f, RZ ;  /* 0x0000001f0f057819 */ /* 0x000fc800000006ff */
[----:B------:R-:W2:Y:S02]  /*16f0*/  SYNCS.PHASECHK.TRANS64.TRYWAIT P0, [UR33+0x10], R5 ;  /* 0x00001005ff0075a7 */ /* 0x000ea40008001121 */
[----:B--2---:R-:W-:Y:S05]  /*1700*/  @!P0 BRA `(.L_x_22) ;  /* 0x0000006800608947 */ /* 0x004fea0003800000 */
.L_x_21:
[----:B------:R2:W-:Y:S01]  /*1710*/  @!P5 SYNCS.ARRIVE.TRANS64 RZ, [UR33], R3 ;  /* 0x00000003ffffd9a7 */ /* 0x0005e20008000021 */
[----:B------:R-:W-:Y:S04]  /*1720*/  BSSY.RECONVERGENT B0, `(.L_x_23) ;  /* 0x0000003000007945 */ /* 0x000fe80003800200 */
[----:B------:R-:W-:Y:S05]  /*1730*/  @P4 BRA `(.L_x_24) ;  /* 0x0000000000044947 */ /* 0x000fea0003800000 */
[----:B------:R-:W-:Y:S05]  /*1740*/  BPT.TRAP 0x1 ;  /* 0x000000040000795c */ /* 0x000fea0000300000 */
.L_x_24:
[----:B------:R-:W-:Y:S05]  /*1750*/  BSYNC.RECONVERGENT B0 ;  /* 0x0000000000007941 */ /* 0x000fea0003800200 */
.L_x_23:
[----:B------:R-:W-:Y:S02]  /*1760*/  UIADD3 UR6, UPT, UPT, UR17, 0x1, URZ ;  /* 0x0000000111067890 */ /* 0x000fe4000fffe0ff */
[----:B------:R-:W-:Y:S02]  /*1770*/  UIADD3 UR26, UP1, UPT, UR22, 0x80, URZ ;  /* 0x00000080161a7890 */ /* 0x000fe4000ff3e0ff */
[----:B------:R-:W-:Y:S02]  /*1780*/  UISETP.NE.AND UP0, UPT, UR6, 0x2, UPT ;  /* 0x000000020600788c */ /* 0x000fe4000bf05270 */
[----:B------:R-:W-:Y:S02]  /*1790*/  USHF.L.U32 UR34, UR16, 0x5, URZ ;  /* 0x0000000510227899 */ /* 0x000fe400080006ff */
[----:B------:R-:W-:Y:S02]  /*17a0*/  USEL UR9, URZ, 0x1, UP0 ;  /* 0x00000001ff097887 */ /* 0x000fe40008000000 */
[----:B------:R-:W-:-:S02]  /*17b0*/  USEL UR6, UR6, URZ, UP0 ;  /* 0x000000ff06067287 */ /* 0x000fc40008000000 */
[----:B------:R-:W-:Y:S02]  /*17c0*/  UIADD3 UR20, UP0, UPT, UR22, 0x180, URZ ;  /* 0x0000018016147890 */ /* 0x000fe4000ff1e0ff */
[----:B------:R-:W-:Y:S01]  /*17d0*/  ULEA UR8, UR6, UR4, 0x3 ;  /* 0x0000000406087291 */ /* 0x000fe2000f8e18ff */
[----:B------:R-:W-:Y:S01]  /*17e0*/  LOP3.LUT R15, R15, UR9, RZ, 0x3c, !PT ;  /* 0x000000090f0f7c12 */ /* 0x000fe2000f8e3cff */
[----:B------:R-:W-:Y:S02]  /*17f0*/  UIADD3.X UR27, UPT, UPT, URZ, UR23, URZ, UP1, !UPT ;  /* 0x00000017ff1b7290 */ /* 0x000fe40008ffe4ff */
[----:B------:R-:W-:Y:S01]  /*1800*/  UIADD3.X UR21, UPT, UPT, URZ, UR23, URZ, UP0, !UPT ;  /* 0x00000017ff157290 */ /* 0x000fe200087fe4ff */
[----:B-1----:R-:W-:Y:S01]  /*1810*/  SHF.L.U32 R2, R15, 0x1f, RZ ;  /* 0x0000001f0f027819 */ /* 0x002fe200000006ff */
[----:B------:R-:W-:Y:S01]  /*1820*/  UMOV UR18, 0x0 ;  /* 0x0000000000127882 */ /* 0x000fe20000000000 */
[----:B------:R-:W-:Y:S01]  /*1830*/  UMOV UR19, 0x10000000 ;  /* 0x1000000000137882 */ /* 0x000fe20000000000 */
[----:B------:R-:W-:Y:S01]  /*1840*/  UMOV UR12, UR36 ;  /* 0x00000024000c7c82 */ /* 0x000fe20008000000 */
[----:B------:R1:W1:Y:S01]  /*1850*/  SYNCS.PHASECHK.TRANS64.TRYWAIT P0, [UR8+0x10], R2 ;  /* 0x00001002ff0075a7 */ /* 0x0002620008001108 */
[----:B------:R-:W-:Y:S01]  /*1860*/  ULEA UR8, UR17, UR4, 0xc ;  /* 0x0000000411087291 */ /* 0x000fe2000f8e60ff */
[----:B------:R-:W-:Y:S01]  /*1870*/  UMOV UR9, UR33 ;  /* 0x0000002100097c82 */ /* 0x000fe20008000000 */
[----:B------:R-:W-:-:S02]  /*1880*/  UMOV UR10, UR34 ;  /* 0x00000022000a7c82 */ /* 0x000fc40008000000 */
[----:B------:R-:W-:Y:S02]  /*1890*/  UIADD3 UR32, UPT, UPT, UR8, 0x8400, URZ ;  /* 0x0000840008207890 */ /* 0x000fe4000fffe0ff */
[----:B------:R-:W-:Y:S02]  /*18a0*/  UIADD3 UR8, UPT, UPT, UR8, 0xa400, URZ ;  /* 0x0000a40008087890 */ /* 0x000fe4000fffe0ff */
[----:B------:R-:W-:Y:S01]  /*18b0*/  UIADD3 UR16, UPT, UPT, UR16, 0x1, URZ ;  /* 0x0000000110107890 */ /* 0x000fe2000fffe0ff */
[----:B------:R-:W-:Y:S01]  /*18c0*/  UMOV UR24, UR5 ;  /* 0x0000000500187c82 */ /* 0x000fe20008000000 */
[----:B------:R-:W-:Y:S02]  /*18d0*/  UMOV UR17, UR6 ;  /* 0x0000000600117c82 */ /* 0x000fe40008000000 */
[----:B------:R-:W-:Y:S01]  /*18e0*/  UISETP.NE.AND UP0, UPT, UR16, UR5, UPT ;  /* 0x000000051000728c */ /* 0x000fe2000bf05270 */
[----:B------:R1:W-:Y:S02]  /*18f0*/  UTMALDG.3D [UR32], [UR26], desc[UR18] ;  /* 0x000012201a0075b4 */ /* 0x0003e40008011000 */
[----:B------:R1:W-:Y:S06]  /*1900*/  UTMALDG.3D [UR8], [UR20], desc[UR18] ;  /* 0x00001208140075b4 */ /* 0x0003ec0008011000 */
[----:B------:R-:W-:Y:S05]  /*1910*/  BRA.U UP0, `(.L_x_25) ;  /* 0xfffffffd00647547 */ /* 0x000fea000b83ffff */
.L_x_20:
[----:B-1----:R-:W-:Y:S01]  /*1920*/  ULEA UR8, UR6, UR4, 0x3 ;  /* 0x0000000406087291 */ /* 0x002fe2000f8e18ff */
[----:B------:R-:W-:Y:S01]  /*1930*/  SHF.L.U32 R2, R15, 0x1f, RZ ;  /* 0x0000001f0f027819 */ /* 0x000fe200000006ff */
[----:B------:R-:W-:Y:S01]  /*1940*/  @!P1 SYNCS.ARRIVE.TRANS64.A1T0 RZ, [UR4+0x48], RZ ;  /* 0x000048ffffff99a7 */ /* 0x000fe20008100004 */
[----:B------:R-:W-:-:S06]  /*1950*/  UISETP.GT.AND UP0, UPT, UR15, UR14, UPT ;  /* 0x0000000e0f00728c */ /* 0x000fcc000bf04270 */
[----:B--2---:R1:W2:Y:S03]  /*1960*/  SYNCS.PHASECHK.TRANS64.TRYWAIT P0, [UR8+0x10], R2 ;  /* 0x00001002ff0075a7 */ /* 0x0042a60008001108 */
[----:B------:R-:W-:Y:S05]  /*1970*/  BRA.U !UP0, `(.L_x_26) ;  /* 0x0000000108a87547 */ /* 0x000fea000b800000 */
[----:B------:R-:W-:Y:S01]  /*1980*/  UIADD3 UR21, UPT, UPT, UR7, UR24, URZ ;  /* 0x0000001807157290 */ /* 0x000fe2000fffe0ff */
[----:B------:R-:W-:-:S11]  /*1990*/  UMOV UR25, UR6 ;  /* 0x0000000600197c82 */ /* 0x000fd60008000000 */
.L_x_31:
[----:B-1----:R-:W-:Y:S01]  /*19a0*/  ULEA UR17, UR25, UR4, 0x3 ;  /* 0x0000000419117291 */ /* 0x002fe2000f8e18ff */
[----:B--2---:R-:W-:Y:S01]  /*19b0*/  @!P5 MOV R3, 0x2000 ;  /* 0x000020000003d802 */ /* 0x004fe20000000f00 */
[----:B--2---:R-:W-:Y:S10]  /*19c0*/  @P0 BRA `(.L_x_27) ;  /* 0x00000000000c0947 */ /* 0x004ff40003800000 */
[----:B------:R-:W-:-:S04]  /*19d0*/  SHF.L.U32 R5, R15, 0x1f, RZ ;  /* 0x0000001f0f057819 */ /* 0x000fc800000006ff */
[----:B------:R-:W2:Y:S02]  /*19e0*/  SYNCS.PHASECHK.TRANS64.TRYWAIT P0, [UR17+0x10], R5 ;  /* 0x00001005ff0075a7 */ /* 0x000ea40008001111 */
[----:B--2---:R-:W-:Y:S05]  /*19f0*/  @!P0 BRA `(.L_x_28) ;  /* 0x0000006400bc8947 */ /* 0x004fea0003800000 */
.L_x_27:
[----:B------:R2:W-:Y:S01]  /*1a00*/  @!P5 SYNCS.ARRIVE.TRANS64 RZ, [UR17], R3 ;  /* 0x00000003ffffd9a7 */ /* 0x0005e20008000011 */
[----:B------:R-:W-:Y:S04]  /*1a10*/  BSSY.RECONVERGENT B0, `(.L_x_29) ;  /* 0x0000003000007945 */ /* 0x000fe80003800200 */
[----:B------:R-:W-:Y:S05]  /*1a20*/  @P4 BRA `(.L_x_30) ;  /* 0x0000000000044947 */ /* 0x000fea0003800000 */
[----:B------:R-:W-:Y:S05]  /*1a30*/  BPT.TRAP 0x1 ;  /* 0x000000040000795c */ /* 0x000fea0000300000 */
.L_x_30:
[----:B------:R-:W-:Y:S05]  /*1a40*/  BSYNC.RECONVERGENT B0 ;  /* 0x0000000000007941 */ /* 0x000fea0003800200 */
.L_x_29:
        /* <DEDUP_REMOVED lines=20> */
[----:B------:R-:W-:Y:S01]  /*1b90*/  UIADD3 UR8, UPT, UPT, UR8, 0xa400, URZ ;  /* 0x0000a40008087890 */ /* 0x000fe2000fffe0ff */
[----:B------:R-:W-:Y:S01]  /*1ba0*/  UMOV UR9, UR17 ;  /* 0x0000001100097c82 */ /* 0x000fe20008000000 */
[----:B------:R-:W-:Y:S01]  /*1bb0*/  UMOV UR10, UR18 ;  /* 0x00000012000a7c82 */ /* 0x000fe20008000000 */
[----:B------:R-:W-:Y:S01]  /*1bc0*/  UIADD3 UR24, UPT, UPT, UR24, 0x1, URZ ;  /* 0x0000000118187890 */ /* 0x000fe2000fffe0ff */
[----:B------:R-:W-:-:S03]  /*1bd0*/  UMOV UR25, UR6 ;  /* 0x0000000600197c82 */ /* 0x000fc60008000000 */
[----:B------:R1:W-:Y:S01]  /*1be0*/  UTMALDG.3D [UR16], [UR30], desc[UR26] ;  /* 0x00001a101e0075b4 */ /* 0x0003e20008011000 */
[----:B------:R-:W-:Y:S01]  /*1bf0*/  UISETP.NE.AND UP0, UPT, UR24, UR21, UPT ;  /* 0x000000151800728c */ /* 0x000fe2000bf05270 */
[----:B------:R1:W-:Y:S08]  /*1c00*/  UTMALDG.3D [UR8], [UR28], desc[UR26] ;  /* 0x00001a081c0075b4 */ /* 0x0003f00008011000 */
[----:B------:R-:W-:Y:S05]  /*1c10*/  BRA.U UP0, `(.L_x_31) ;  /* 0xfffffffd00607547 */ /* 0x000fea000b83ffff */
.L_x_26:
[----:B-1----:R-:W-:Y:S01]  /*1c20*/  LEA R2, R14, UR4, 0x3 ;  /* 0x000000040e027c11 */ /* 0x002fe2000f8e18ff */
[----:B------:R-:W-:Y:S01]  /*1c30*/  NOP ;  /* 0x0000000000007918 */ /* 0x000fe20000000000 */
[----:B--2---:R-:W-:Y:S02]  /*1c40*/  SHF.L.U32 R3, R12, 0x1f, RZ ;  /* 0x0000001f0c037819 */ /* 0x004fe400000006ff */
[----:B------:R-:W-:Y:S02]  /*1c50*/  LEA R4, R14, UR4, 0x4 ;  /* 0x000000040e047c11 */ /* 0x000fe4000f8e20ff */
[----:B------:R-:W1:Y:S02]  /*1c60*/  SYNCS.PHASECHK.TRANS64.TRYWAIT P0, [R2+URZ+0x50], R3 ;  /* 0x00005003020075a7 */ /* 0x000e6400080011ff */
[----:B-1----:R-:W-:Y:S05]  /*1c70*/  @!P0 BRA `(.L_x_32) ;  /* 0x0000006400348947 */ /* 0x002fea0003800000 */
.L_x_106:
[----:B------:R-:W2:Y:S01]  /*1c80*/  LDS.128 R4, [R4+0xe0] ;  /* 0x0000e00004047984 */ /* 0x000ea20000000c00 */
[----:B---3--:R-:W-:Y:S01]  /*1c90*/  ISETP.GE.AND P0, PT, R72, 0x1, PT ;  /* 0x000000014800780c */ /* 0x008fe20003f06270 */
[----:B-1----:R-:W-:Y:S01]  /*1ca0*/  VIADD R2, R2, 0x60 ;  /* 0x0000006002027836 */ /* 0x002fe20000000000 */
[----:B------:R-:W-:Y:S01]  /*1cb0*/  @!PT LDS RZ, [RZ] ;  /* 0x00000000fffff984 */ /* 0x000fe20000000800 */
[----:B------:R-:W-:Y:S01]  /*1cc0*/  @!PT LDS RZ, [RZ] ;  /* 0x00000000fffff984 */ /* 0x000fe20000000800 */
[----:B------:R-:W-:Y:S01]  /*1cd0*/  @!PT LDS RZ, [RZ] ;  /* 0x00000000fffff984 */ /* 0x000fe20000000800 */
[----:B------:R-:W-:Y:S01]  /*1ce0*/  @!PT LDS RZ, [RZ] ;  /* 0x00000000fffff984 */ /* 0x000fe20000000800 */
[----:B------:R1:W-:Y:S06]  /*1cf0*/  MEMBAR.ALL.CTA ;  /* 0x0000000000007992 */ /* 0x0003ec0000008000 */
[----:B-1----:R-:W1:Y:S01]  /*1d00*/  FENCE.VIEW.ASYNC.S ;  /* 0x00000000000073c6 */ /* 0x002e620000000000 */
[----:B------:R-:W-:-:S04]  /*1d10*/  PRMT R2, RZ, 0x654, R2 ;  /* 0x00000654ff027816 */ /* 0x000fc80000000002 */
[----:B-1----:R1:W-:Y:S01]  /*1d20*/  SYNCS.ARRIVE.TRANS64.RED.A1T0 RZ, [R2+URZ], RZ ;  /* 0x000000ff02ff79a7 */ /* 0x0023e200081004ff */
[----:B--2---:R-:W-:-:S13]  /*1d30*/  LOP3.LUT P2, RZ, R6, 0x1, RZ, 0xc0, !PT ;  /* 0x0000000106ff7812 */ /* 0x004fda000784c0ff */
[----:B------:R-:W-:Y:S01]  /*1d40*/  @P2 SHF.R.U32.HI R3, RZ, 0x10, R5 ;  /* 0x00000010ff032819 */ /* 0x000fe20000011605 */
[----:B------:R-:W-:Y:S01]  /*1d50*/  VOTEU.ANY UP0, P2 ;  /* 0x0000000000ff7886 */ /* 0x000fe20001000100 */
[----:B------:R-:W-:Y:S02]  /*1d60*/  @P2 MOV R13, R4 ;  /* 0x00000004000d2202 */ /* 0x000fe40000000f00 */
[----:B------:R-:W-:Y:S02]  /*1d70*/  @P2 R2UR.BROADCAST UR8, R3 ;  /* 0x00000000030822ca */ /* 0x000fe400008e0000 */
[----:B------:R-:W-:-:S11]  /*1d80*/  @P2 LOP3.LUT R11, R5, 0xffff, RZ, 0xc0, !PT ;  /* 0x0000ffff050b2812 */ /* 0x000fd600078ec0ff */
[----:B------:R-:W-:Y:S01]  /*1d90*/  @UP0 UMOV UR36, UR8 ;  /* 0x0000000800240c82 */ /* 0x000fe20008000000 */
[----:B-1----:R-:W-:Y:S05]  /*1da0*/  @!P0 BRA `(.L_x_33) ;  /* 0x0000000000b88947 */ /* 0x002fea0003800000 */
[----:B------:R-:W4:Y:S01]  /*1db0*/  LDC.64 R4, c[0x0][0xb18] ;  /* 0x0002c600ff047b82 */ /* 0x000f220000000a00 */
[----:B------:R-:W-:-:S07]  /*1dc0*/  ISETP.NE.AND P3, PT, R72, 0x1, PT ;  /* 0x000000014800780c */ /* 0x000fce0003f65270 */
[----:B------:R-:W1:Y:S08]  /*1dd0*/  LDC.64 R6, c[0x0][0xb10] ;  /* 0x0002c400ff067b82 */ /* 0x000e700000000a00 */
[----:B------:R-:W2:Y:S08]  /*1de0*/  LDC R16, c[0x0][0xb20] ;  /* 0x0002c800ff107b82 */ /* 0x000eb00000000800 */
[----:B------:R-:W3:Y:S01]  /*1df0*/  LDC R18, c[0x0][0xb0c] ;  /* 0x0002c300ff127b82 */ /* 0x000ee20000000800 */
[----:B----4-:R-:W-:Y:S01]  /*1e00*/  IMAD.HI.U32 R17, R0, R5, RZ ;  /* 0x0000000500117227 */ /* 0x010fe200078e00ff */
[----:B------:R-:W-:-:S03]  /*1e10*/  ISETP.NE.AND P0, PT, R4, 0x1, PT ;  /* 0x000000010400780c */ /* 0x000fc60003f05270 */
[----:B------:R-:W-:-:S03]  /*1e20*/  IMAD.HI.U32 R5, R11, R5, RZ ;  /* 0x000000050b057227 */ /* 0x000fc600078e00ff */
[----:B------:R-:W4:Y:S01]  /*1e30*/  LDC.64 R2, c[0x0][0xb28] ;  /* 0x0002ca00ff027b82 */ /* 0x000f220000000a00 */
[----:B-1----:R-:W-:-:S04]  /*1e40*/  IMAD.HI.U32 R20, R9, R6, RZ ;  /* 0x0000000609147227 */ /* 0x002fc800078e00ff */
[----:B------:R-:W-:Y:S01]  /*1e50*/  IMAD.HI.U32 R22, R13, R6, RZ ;  /* 0x000000060d167227 */ /* 0x000fe200078e00ff */
[----:B------:R-:W-:Y:S02]  /*1e60*/  SHF.R.U32.HI R20, RZ, R7, R20 ;  /* 0x00000007ff147219 */ /* 0x000fe40000011614 */
[-C--:B--2---:R-:W-:Y:S02]  /*1e70*/  SHF.R.U32.HI R17, RZ, R16.reuse, R17 ;  /* 0x00000010ff117219 */ /* 0x084fe40000011611 */
[----:B------:R-:W-:Y:S02]  /*1e80*/  SHF.R.U32.HI R16, RZ, R16, R5 ;  /* 0x00000010ff107219 */ /* 0x000fe40000011605 */
[----:B------:R-:W-:Y:S02]  /*1e90*/  SEL R17, R0, R17, !P0 ;  /* 0x0000001100117207 */ /* 0x000fe40004000000 */
[----:B------:R-:W-:Y:S02]  /*1ea0*/  SHF.R.U32.HI R22, RZ, R7, R22 ;  /* 0x00000007ff167219 */ /* 0x000fe40000011616 */
[----:B---3--:R-:W-:-:S02]  /*1eb0*/  ISETP.NE.AND P1, PT, R18, 0x1, PT ;  /* 0x000000011200780c */ /* 0x008fc40003f25270 */
[----:B------:R-:W-:Y:S02]  /*1ec0*/  SEL R5, R11, R16, !P0 ;  /* 0x000000100b057207 */ /* 0x000fe40004000000 */
[----:B------:R-:W-:Y:S02]  /*1ed0*/  SEL R19, R9, R20, !P1 ;  /* 0x0000001409137207 */ /* 0x000fe40004800000 */
[----:B------:R-:W-:Y:S01]  /*1ee0*/  SEL R7, R13, R22, !P1 ;  /* 0x000000160d077207 */ /* 0x000fe20004800000 */
[----:B----4-:R-:W-:-:S04]  /*1ef0*/  IMAD.HI.U32 R20, R17, R2, RZ ;  /* 0x0000000211147227 */ /* 0x010fc800078e00ff */
[----:B------:R-:W-:Y:S01]  /*1f00*/  IMAD.HI.U32 R6, R19, R2, RZ ;  /* 0x0000000213067227 */ /* 0x000fe200078e00ff */
[----:B------:R-:W-:-:S04]  /*1f10*/  @P3 SHF.R.U32.HI R17, RZ, R3, R20 ;  /* 0x00000003ff113219 */ /* 0x000fc80000011614 */
        /* <DEDUP_REMOVED lines=8> */
[----:B------:R-:W-:-:S04]  /*1fa0*/  @!P0 IMAD.HI.U32 R16, R7, R2, RZ ;  /* 0x0000000207108227 */ /* 0x000fc800078e00ff */
[----:B------:R-:W-:Y:S01]  /*1fb0*/  IMAD.MOV R2, RZ, RZ, -R6 ;  /* 0x000000ffff027224 */ /* 0x000fe200078e0a06 */
[----:B------:R-:W-:-:S03]  /*1fc0*/  @!P0 SHF.R.U32.HI R16, RZ, R3, R16 ;  /* 0x00000003ff108219 */ /* 0x000fc60000011610 */
[----:B------:R-:W-:Y:S01]  /*1fd0*/  IMAD R2, R72, R2, R5 ;  /* 0x0000000248027224 */ /* 0x000fe200078e0205 */
[----:B------:R-:W-:Y:S02]  /*1fe0*/  @!P0 SEL R3, R7, R16, !P3 ;  /* 0x0000001007038207 */ /* 0x000fe40005800000 */
[----:B------:R-:W-:-:S03]  /*1ff0*/  IADD3 R16, PT, PT, -R5, RZ, RZ ;  /* 0x000000ff05107210 */ /* 0x000fc60007ffe1ff */
[--C-:B------:R-:W-:Y:S02]  /*2000*/  @!P0 IMAD.IADD R6, R6, 0x1, -R3.reuse ;  /* 0x0000000106068824 */ /* 0x100fe400078e0a03 */
[----:B------:R-:W-:Y:S01]  /*2010*/  @!P0 IMAD R3, R2, R19, R3 ;  /* 0x0000001302038224 */ /* 0x000fe200078e0203 */
[----:B------:R-:W-:Y:S01]  /*2020*/  IADD3 R2, PT, PT, -R7, RZ, RZ ;  /* 0x000000ff07027210 */ /* 0x000fe20007ffe1ff */
[----:B------:R-:W-:Y:S02]  /*2030*/  @!P0 IMAD R5, R72, R6, R7 ;  /* 0x0000000648058224 */ /* 0x000fe400078e0207 */
[----:B------:R-:W-:Y:S02]  /*2040*/  IMAD R11, R4, R16, R11 ;  /* 0x00000010040b7224 */ /* 0x000fe400078e020b */
[----:B------:R-:W-:Y:S02]  /*2050*/  @!P0 IMAD.MOV.U32 R7, RZ, RZ, R3 ;  /* 0x000000ffff078224 */ /* 0x000fe400078e0003 */
[----:B------:R-:W-:-:S02]  /*2060*/  IMAD R2, R18, R2, R13 ;  /* 0x0000000212027224 */ /* 0x000fc400078e020d */
[----:B------:R-:W-:Y:S02]  /*2070*/  IMAD R11, R5, R4, R11 ;  /* 0x00000004050b7224 */ /* 0x000fe400078e020b */
[----:B------:R-:W-:Y:S02]  /*2080*/  IMAD R13, R7, R18, R2 ;  /* 0x00000012070d7224 */ /* 0x000fe400078e0202 */
.L_x_33:
[----:B------:R-:W1:Y:S02]  /*2090*/  LDCU UR8, c[0x0][0xb30] ;  /* 0x00016600ff0877ac */ /* 0x000e640008000800 */
[----:B-1----:R-:W-:-:S09]  /*20a0*/  UISETP.NE.AND UP0, UPT, UR8, 0x1, UPT ;  /* 0x000000010800788c */ /* 0x002fd2000bf05270 */
[----:B------:R-:W-:Y:S05]  /*20b0*/  BRA.U UP0, `(.L_x_34) ;  /* 0x0000000100407547 */ /* 0x000fea000b800000 */
[----:B------:R-:W1:Y:S08]  /*20c0*/  LDC.64 R4, c[0x0][0xb10] ;  /* 0x0002c400ff047b82 */ /* 0x000e700000000a00 */
[----:B------:R-:W2:Y:S08]  /*20d0*/  LDC.64 R2, c[0x0][0xb18] ;  /* 0x0002c600ff027b82 */ /* 0x000eb00000000a00 */
[----:B------:R-:W3:Y:S08]  /*20e0*/  LDC R6, c[0x0][0xb20] ;  /* 0x0002c800ff067b82 */ /* 0x000ef00000000800 */
[----:B------:R-:W4:Y:S01]  /*20f0*/  LDC R16, c[0x0][0xb0c] ;  /* 0x0002c300ff107b82 */ /* 0x000f220000000800 */
[----:B-1----:R-:W-:-:S05]  /*2100*/  IMAD.HI.U32 R4, R13, R4, RZ ;  /* 0x000000040d047227 */ /* 0x002fca00078e00ff */
[----:B------:R-:W-:Y:S01]  /*2110*/  SHF.R.U32.HI R4, RZ, R5, R4 ;  /* 0x00000005ff047219 */ /* 0x000fe20000011604 */
[----:B--2---:R-:W-:Y:S01]  /*2120*/  IMAD.HI.U32 R3, R11, R3, RZ ;  /* 0x000000030b037227 */ /* 0x004fe200078e00ff */
[----:B------:R-:W-:-:S04]  /*2130*/  ISETP.NE.AND P0, PT, R2, 0x1, PT ;  /* 0x000000010200780c */ /* 0x000fc80003f05270 */
[----:B---3--:R-:W-:-:S04]  /*2140*/  SHF.R.U32.HI R6, RZ, R6, R3 ;  /* 0x00000006ff067219 */ /* 0x008fc80000011603 */
[----:B------:R-:W-:Y:S02]  /*2150*/  SEL R3, R11, R6, !P0 ;  /* 0x000000060b037207 */ /* 0x000fe40004000000 */
[----:B----4-:R-:W-:-:S04]  /*2160*/  ISETP.NE.AND P1, PT, R16, 0x1, PT ;  /* 0x000000011000780c */ /* 0x010fc80003f25270 */
[----:B------:R-:W-:-:S05]  /*2170*/  SEL R4, R13, R4, !P1 ;  /* 0x000000040d047207 */ /* 0x000fca0004800000 */
[----:B------:R-:W-:Y:S02]  /*2180*/  IMAD.IADD R5, R3, 0x1, -R4 ;  /* 0x0000000103057824 */ /* 0x000fe400078e0a04 */
[----:B------:R-:W-:Y:S02]  /*2190*/  IMAD.IADD R3, R4, 0x1, -R3 ;  /* 0x0000000104037824 */ /* 0x000fe400078e0a03 */
[----:B------:R-:W-:Y:S02]  /*21a0*/  IMAD R13, R5, R16, R13 ;  /* 0x00000010050d7224 */ /* 0x000fe400078e020d */
[----:B------:R-:W-:-:S07]  /*21b0*/  IMAD R11, R3, R2, R11 ;  /* 0x00000002030b7224 */ /* 0x000fce00078e020b */
.L_x_34:
[----:B------:R-:W-:Y:S01]  /*21c0*/  VIADD R14, R14, 0x1 ;  /* 0x000000010e0e7836 */ /* 0x000fe20000000000 */
[----:B------:R-:W-:Y:S01]  /*21d0*/  PLOP3.LUT P1, PT, PT, PT, PT, 0x80, 0x8 ;  /* 0x000000000008781c */ /* 0x000fe20003f2f070 */
[----:B------:R-:W-:Y:S02]  /*21e0*/  IMAD.IADD R21, R13, 0x1, R152 ;  /* 0x000000010d157824 */ /* 0x000fe400078e0298 */
[----:B------:R-:W-:Y:S01]  /*21f0*/  IMAD.IADD R20, R11, 0x1, R150 ;  /* 0x000000010b147824 */ /* 0x000fe200078e0296 */
[----:B------:R-:W-:-:S04]  /*2200*/  ISETP.NE.AND P0, PT, R14, 0x2, PT ;  /* 0x000000020e00780c */ /* 0x000fc80003f05270 */
[----:B------:R-:W-:Y:S02]  /*2210*/  SEL R3, RZ, 0x1, P0 ;  /* 0x00000001ff037807 */ /* 0x000fe40000000000 */
[----:B------:R-:W-:Y:S02]  /*2220*/  SEL R14, R14, RZ, P0 ;  /* 0x000000ff0e0e7207 */ /* 0x000fe40000000000 */
[----:B------:R-:W-:Y:S01]  /*2230*/  LOP3.LUT R12, R12, R3, RZ, 0x3c, !PT ;  /* 0x000000030c0c7212 */ /* 0x000fe200078e3cff */
[----:B------:R-:W-:Y:S06]  /*2240*/  @P2 BRA `(.L_x_35) ;  /* 0xfffffff000a02947 */ /* 0x000fec000383ffff */
[----:B------:R-:W-:Y:S01]  /*2250*/  UIADD3 UR5, UPT, UPT, UR4, 0x10, URZ ;  /* 0x0000001004057890 */ /* 0x000fe2000fffe0ff */
[----:B------:R-:W-:-:S03]  /*2260*/  SHF.L.U32 R3, R15, 0x1f, RZ ;  /* 0x0000001f0f037819 */ /* 0x000fc600000006ff */
[----:B------:R-:W-:-:S09]  /*2270*/  ULEA UR4, UR6, UR5, 0x3 ;  /* 0x0000000506047291 */ /* 0x000fd2000f8e18ff */
[----:B------:R-:W1:Y:S02]  /*2280*/  SYNCS.PHASECHK.TRANS64.TRYWAIT P0, [UR4], R3 ;  /* 0x00000003ff0075a7 */ /* 0x000e640008001104 */
[----:B-1----:R-:W-:Y:S05]  /*2290*/  @!P0 BRA `(.L_x_36) ;  /* 0x0000005c00c08947 */ /* 0x002fea0003800000 */
.L_x_108:
[----:B------:R-:W-:-:S04]  /*22a0*/  UIADD3 UR6, UPT, UPT, UR6, 0x1, URZ ;  /* 0x0000000106067890 */ /* 0x000fc8000fffe0ff */
[----:B------:R-:W-:-:S04]  /*22b0*/  UISETP.NE.AND UP0, UPT, UR6, 0x2, UPT ;  /* 0x000000020600788c */ /* 0x000fc8000bf05270 */
[----:B------:R-:W-:Y:S02]  /*22c0*/  USEL UR4, URZ, 0x1, UP0 ;  /* 0x00000001ff047887 */ /* 0x000fe40008000000 */
[----:B------:R-:W-:-:S04]  /*22d0*/  USEL UR6, UR6, URZ, UP0 ;  /* 0x000000ff06067287 */ /* 0x000fc80008000000 */
[----:B------:R-:W-:Y:S01]  /*22e0*/  ULEA UR6, UR6, UR5, 0x3 ;  /* 0x0000000506067291 */ /* 0x000fe2000f8e18ff */
[----:B-1----:R-:W-:-:S04]  /*22f0*/  LOP3.LUT R3, R15, UR4, RZ, 0x3c, !PT ;  /* 0x000000040f037c12 */ /* 0x002fc8000f8e3cff */
[----:B------:R-:W-:Y:S01]  /*2300*/  SHF.L.U32 R3, R3, 0x1f, RZ ;  /* 0x0000001f03037819 */ /* 0x000fe200000006ff */
[----:B----4-:R-:W-:-:S07]  /*2310*/  IMAD.U32 R0, RZ, RZ, UR6 ;  /* 0x00000006ff007e24 */ /* 0x010fce000f8e00ff */
.L_x_37:
[----:B-1----:R1:W2:Y:S02]  /*2320*/  SYNCS.PHASECHK.TRANS64.TRYWAIT P0, [R0+URZ], R3 ;  /* 0x00000003000075a7 */ /* 0x0022a400080011ff */
[----:B--2---:R-:W-:Y:S05]  /*2330*/  @!P0 NANOSLEEP.SYNCS 0x989680 ;  /* 0x009896800000895d */ /* 0x004fea0003900000 */
[----:B------:R-:W2:Y:S02]  /*2340*/  @!P0 SYNCS.PHASECHK.TRANS64 P0, [R0+URZ], R3 ;  /* 0x00000003000085a7 */ /* 0x000ea400080010ff */
[----:B--2---:R-:W-:Y:S05]  /*2350*/  @P0 EXIT ;  /* 0x000000000000094d */ /* 0x004fea0003800000 */
[----:B------:R-:W-:Y:S05]  /*2360*/  BRA `(.L_x_37) ;  /* 0xfffffffc00ec7947 */ /* 0x000fea000383ffff */
.L_x_17:
[----:B------:R-:W-:-:S04]  /*2370*/  UISETP.NE.AND UP1, UPT, UR37, URZ, UPT ;  /* 0x000000ff2500728c */ /* 0x000fc8000bf25270 */
[----:B------:R-:W-:-:S09]  /*2380*/  UISETP.NE.OR UP1, UPT, UR8, 0x1, UP1 ;  /* 0x000000010800788c */ /* 0x000fd20008f25670 */
[----:B------:R-:W-:Y:S05]  /*2390*/  BRA.U UP1, `(.L_x_38) ;  /* 0x0000000501487547 */ /* 0x000fea000b800000 */
[----:B------:R-:W-:Y:S01]  /*23a0*/  ISETP.NE.AND P2, PT, R2, RZ, PT ;  /* 0x000000ff0200720c */ /* 0x000fe20003f45270 */
[----:B------:R-:W-:Y:S01]  /*23b0*/  IMAD.MOV.U32 R12, RZ, RZ, 0x1 ;  /* 0x00000001ff0c7424 */ /* 0x000fe200078e00ff */
[----:B------:R-:W-:Y:S02]  /*23c0*/  CS2R R10, SRZ ;  /* 0x00000000000a7805 */ /* 0x000fe4000001ff00 */
[----:B------:R-:W-:Y:S01]  /*23d0*/  CS2R R8, SRZ ;  /* 0x0000000000087805 */ /* 0x000fe2000001ff00 */
[----:B------:R-:W-:Y:S01]  /*23e0*/  UMOV UR4, 0x400 ;  /* 0x0000040000047882 */ /* 0x000fe20000000000 */
[----:B------:R-:W-:Y:S01]  /*23f0*/  UMOV UR6, URZ ;  /* 0x000000ff00067c82 */ /* 0x000fe20008000000 */
[----:B------:R-:W-:-:S12]  /*2400*/  ULEA UR37, UR37, UR4, 0x18 ;  /* 0x0000000425257291 */ /* 0x000fd8000f8ec0ff */
.L_x_42:
[----:B------:R-:W-:Y:S02]  /*2410*/  LEA R0, R8, UR37, 0x3 ;  /* 0x0000002508007c11 */ /* 0x000fe4000f8e18ff */
[----:B------:R-:W-:-:S03]  /*2420*/  SHF.L.U32 R5, R9, 0x1f, RZ ;  /* 0x0000001f09057819 */ /* 0x000fc600000006ff */
[----:B------:R-:W-:Y:S01]  /*2430*/  VIADD R4, R0, 0xc0 ;  /* 0x000000c000047836 */ /* 0x000fe20000000000 */
[----:B------:R-:W1:Y:S02]  /*2440*/  SYNCS.PHASECHK.TRANS64.TRYWAIT P0, [R0+URZ+0xb0], R5 ;  /* 0x0000b005000075a7 */ /* 0x000e6400080011ff */
[----:B-1----:R-:W-:Y:S05]  /*2450*/  @!P0 BRA `(.L_x_39) ;  /* 0x0000005c00688947 */ /* 0x002fea0003800000 */
.L_x_109:
[----:B------:R-:W-:Y:S01]  /*2460*/  ULEA UR5, UR6, UR37, 0x3 ;  /* 0x0000002506057291 */ /* 0x000fe2000f8e18ff */
[----:B------:R-:W-:Y:S02]  /*2470*/  PRMT R4, RZ, 0x654, R4 ;  /* 0x00000654ff047816 */ /* 0x000fe40000000004 */
[----:B-1----:R-:W-:Y:S01]  /*2480*/  SHF.L.U32 R5, R12, 0x1f, RZ ;  /* 0x0000001f0c057819 */ /* 0x002fe200000006ff */
[----:B------:R-:W-:Y:S01]  /*2490*/  UIADD3 UR4, UPT, UPT, UR5, 0x50, URZ ;  /* 0x0000005005047890 */ /* 0x000fe2000fffe0ff */
[----:B------:R1:W-:Y:S05]  /*24a0*/  SYNCS.ARRIVE.TRANS64.RED.A1T0 RZ, [R4+URZ], RZ ;  /* 0x000000ff04ff79a7 */ /* 0x0003ea00081004ff */
[----:B------:R-:W-:Y:S01]  /*24b0*/  IMAD.U32 R7, RZ, RZ, UR4 ;  /* 0x00000004ff077e24 */ /* 0x000fe2000f8e00ff */
[----:B------:R-:W2:Y:S04]  /*24c0*/  SYNCS.PHASECHK.TRANS64.TRYWAIT P0, [UR5+0x60], R5 ;  /* 0x00006005ff0075a7 */ /* 0x000ea80008001105 */
[----:B------:R-:W-:Y:S01]  /*24d0*/  PRMT R6, R2, 0x654, R7 ;  /* 0x0000065402067816 */ /* 0x000fe20000000007 */
[----:B-1----:R-:W-:Y:S01]  /*24e0*/  @!P2 IMAD.MOV.U32 R4, RZ, RZ, 0x10 ;  /* 0x00000010ff04a424 */ /* 0x002fe200078e00ff */
[----:B--2---:R-:W-:Y:S06]  /*24f0*/  @!P0 BRA `(.L_x_40) ;  /* 0x0000005c00548947 */ /* 0x004fec0003800000 */
.L_x_111:
[----:B------:R-:W-:Y:S01]  /*2500*/  ULEA UR4, UR6, UR37, 0x4 ;  /* 0x0000002506047291 */ /* 0x000fe2000f8e20ff */
[----:B------:R-:W-:Y:S01]  /*2510*/  SEL R3, R6, R3, !P2 ;  /* 0x0000000306037207 */ /* 0x000fe20005000000 */
[----:B------:R-:W-:Y:S01]  /*2520*/  UIADD3 UR5, UPT, UPT, UR5, 0x50, URZ ;  /* 0x0000005005057890 */ /* 0x000fe2000fffe0ff */
[----:B-1----:R-:W-:Y:S01]  /*2530*/  LEA R0, R11, UR37, 0x3 ;  /* 0x000000250b007c11 */ /* 0x002fe2000f8e18ff */
[----:B------:R-:W-:Y:S01]  /*2540*/  UIADD3 UR4, UPT, UPT, UR4, 0xe0, URZ ;  /* 0x000000e004047890 */ /* 0x000fe2000fffe0ff */
[----:B------:R-:W-:Y:S01]  /*2550*/  SHF.L.U32 R5, R10, 0x1f, RZ ;  /* 0x0000001f0a057819 */ /* 0x000fe200000006ff */
[----:B------:R1:W-:Y:S01]  /*2560*/  @!P2 SYNCS.ARRIVE.TRANS64.RED RZ, [R3+URZ], R4 ;  /* 0x0000000403ffa9a7 */ /* 0x0003e200080004ff */
[----:B------:R-:W-:Y:S01]  /*2570*/  UIADD3 UR6, UPT, UPT, UR6, 0x1, URZ ;  /* 0x0000000106067890 */ /* 0x000fe2000fffe0ff */
[----:B------:R-:W-:-:S03]  /*2580*/  VIADD R8, R8, 0x1 ;  /* 0x0000000108087836 */ /* 0x000fc60000000000 */
[----:B------:R-:W-:Y:S02]  /*2590*/  UISETP.NE.AND UP0, UPT, UR6, 0x2, UPT ;  /* 0x000000020600788c */ /* 0x000fe4000bf05270 */
[----:B------:R-:W-:Y:S06]  /*25a0*/  UGETNEXTWORKID.BROADCAST [UR4], [UR5] ;  /* 0x00000000040073ca */ /* 0x000fec0008000100 */
[----:B------:R-:W-:Y:S01]  /*25b0*/  USEL UR4, URZ, 0x1, UP0 ;  /* 0x00000001ff047887 */ /* 0x000fe20008000000 */
[----:B------:R-:W-:Y:S01]  /*25c0*/  ISETP.NE.AND P0, PT, R8, 0x2, PT ;  /* 0x000000020800780c */ /* 0x000fe20003f05270 */
[----:B------:R-:W-:Y:S01]  /*25d0*/  USEL UR6, UR6, URZ, UP0 ;  /* 0x000000ff06067287 */ /* 0x000fe20008000000 */
[----:B------:R-:W2:Y:S03]  /*25e0*/  SYNCS.PHASECHK.TRANS64.TRYWAIT P1, [R0+URZ+0x50], R5 ;  /* 0x00005005000075a7 */ /* 0x000ea600080211ff */
[----:B------:R-:W-:Y:S01]  /*25f0*/  LOP3.LUT R12, R12, UR4, RZ, 0x3c, !PT ;  /* 0x000000040c0c7c12 */ /* 0x000fe2000f8e3cff */
[----:B-12---:R-:W-:Y:S07]  /*2600*/  @!P1 BRA `(.L_x_41) ;  /* 0x0000005c00289947 */ /* 0x006fee0003800000 */
.L_x_112:
[C---:B------:R-:W-:Y:S01]  /*2610*/  LEA R4, R11.reuse, UR37, 0x4 ;  /* 0x000000250b047c11 */ /* 0x040fe2000f8e20ff */
[----:B-1----:R-:W-:Y:S01]  /*2620*/  VIADD R0, R0, 0x60 ;  /* 0x0000006000007836 */ /* 0x002fe20000000000 */
[----:B------:R-:W-:Y:S01]  /*2630*/  SEL R8, R8, RZ, P0 ;  /* 0x000000ff08087207 */ /* 0x000fe20000000000 */
[----:B------:R-:W-:-:S03]  /*2640*/  VIADD R11, R11, 0x1 ;  /* 0x000000010b0b7836 */ /* 0x000fc60000000000 */
[----:B------:R-:W1:Y:S01]  /*2650*/  LDS.128 R4, [R4+0xe0] ;  /* 0x0000e00004047984 */ /* 0x000e620000000c00 */
[----:B------:R-:W-:Y:S02]  /*2660*/  PRMT R0, RZ, 0x654, R0 ;  /* 0x00000654ff007816 */ /* 0x000fe40000000000 */
[C---:B------:R-:W-:Y:S01]  /*2670*/  ISETP.NE.AND P1, PT, R11.reuse, 0x2, PT ;  /* 0x000000020b00780c */ /* 0x040fe20003f25270 */
[----:B------:R-:W-:Y:S01]  /*2680*/  @!PT LDS RZ, [RZ] ;  /* 0x00000000fffff984 */ /* 0x000fe20000000800 */
[----:B------:R-:W-:Y:S01]  /*2690*/  @!PT LDS RZ, [RZ] ;  /* 0x00000000fffff984 */ /* 0x000fe20000000800 */
[----:B------:R-:W-:Y:S01]  /*26a0*/  @!PT LDS RZ, [RZ] ;  /* 0x00000000fffff984 */ /* 0x000fe20000000800 */
[----:B------:R-:W-:Y:S01]  /*26b0*/  @!PT LDS RZ, [RZ] ;  /* 0x00000000fffff984 */ /* 0x000fe20000000800 */
[----:B------:R2:W-:Y:S06]  /*26c0*/  MEMBAR.ALL.CTA ;  /* 0x0000000000007992 */ /* 0x0005ec0000008000 */
[----:B--2---:R-:W2:Y:S01]  /*26d0*/  FENCE.VIEW.ASYNC.S ;  /* 0x00000000000073c6 */ /* 0x004ea20000000000 */
[----:B------:R-:W-:Y:S01]  /*26e0*/  SEL R11, R11, RZ, P1 ;  /* 0x000000ff0b0b7207 */ /* 0x000fe20000800000 */
[----:B--2---:R2:W-:Y:S01]  /*26f0*/  SYNCS.ARRIVE.TRANS64.RED.A1T0 RZ, [R0+URZ], RZ ;  /* 0x000000ff00ff79a7 */ /* 0x0045e200081004ff */
[----:B-1----:R-:W-:-:S02]  /*2700*/  LOP3.LUT P3, RZ, R6, 0x1, RZ, 0xc0, !PT ;  /* 0x0000000106ff7812 */ /* 0x002fc4000786c0ff */
[----:B------:R-:W-:-:S04]  /*2710*/  SEL R5, RZ, 0x1, P1 ;  /* 0x00000001ff057807 */ /* 0x000fc80000800000 */
[----:B------:R-:W-:Y:S02]  /*2720*/  LOP3.LUT R10, R10, R5, RZ, 0x3c, !PT ;  /* 0x000000050a0a7212 */ /* 0x000fe400078e3cff */
[----:B--2---:R-:W-:-:S04]  /*2730*/  SEL R0, RZ, 0x1, P0 ;  /* 0x00000001ff007807 */ /* 0x004fc80000000000 */
[----:B------:R-:W-:Y:S01]  /*2740*/  LOP3.LUT R9, R9, R0, RZ, 0x3c, !PT ;  /* 0x0000000009097212 */ /* 0x000fe200078e3cff */
[----:B------:R-:W-:Y:S06]  /*2750*/  @P3 BRA `(.L_x_42) ;  /* 0xfffffffc002c3947 */ /* 0x000fec000383ffff */
[----:B------:R-:W-:Y:S01]  /*2760*/  ULEA UR5, UR6, UR37, 0x3 ;  /* 0x0000002506057291 */ /* 0x000fe2000f8e18ff */
[----:B------:R-:W-:-:S08]  /*2770*/  SHF.L.U32 R3, R12, 0x1f, RZ ;  /* 0x0000001f0c037819 */ /* 0x000fd000000006ff */
[----:B------:R-:W1:Y:S02]  /*2780*/  SYNCS.PHASECHK.TRANS64 P0, [UR5+0x60], R3 ;  /* 0x00006003ff0075a7 */ /* 0x000e640008001005 */
[----:B-1----:R-:W-:Y:S05]  /*2790*/  @P0 BRA `(.L_x_43) ;  /* 0x0000000000080947 */ /* 0x002fea0003800000 */
[----:B------:R-:W1:Y:S02]  /*27a0*/  SYNCS.PHASECHK.TRANS64.TRYWAIT P0, [UR5+0x60], R3 ;  /* 0x00006003ff0075a7 */ /* 0x000e640008001105 */
[----:B-1----:R-:W-:Y:S05]  /*27b0*/  @!P0 BRA `(.L_x_44) ;  /* 0x0000005800d08947 */ /* 0x002fea0003800000 */
.L_x_43:
[----:B------:R-:W-:-:S04]  /*27c0*/  UIADD3 UR4, UPT, UPT, UR6, 0x1, URZ ;  /* 0x0000000106047890 */ /* 0x000fc8000fffe0ff */
[----:B------:R-:W-:-:S04]  /*27d0*/  UISETP.NE.AND UP0, UPT, UR4, 0x2, UPT ;  /* 0x000000020400788c */ /* 0x000fc8000bf05270 */
[----:B------:R-:W-:Y:S02]  /*27e0*/  USEL UR7, URZ, 0x1, UP0 ;  /* 0x00000001ff077887 */ /* 0x000fe40008000000 */
[----:B------:R-:W-:-:S04]  /*27f0*/  USEL UR4, UR4, URZ, UP0 ;  /* 0x000000ff04047287 */ /* 0x000fc80008000000 */
[----:B------:R-:W-:Y:S01]  /*2800*/  ULEA UR4, UR4, UR37, 0x3 ;  /* 0x0000002504047291 */ /* 0x000fe2000f8e18ff */
[----:B-1----:R-:W-:-:S04]  /*2810*/  LOP3.LUT R3, R12, UR7, RZ, 0x3c, !PT ;  /* 0x000000070c037c12 */ /* 0x002fc8000f8e3cff */
[----:B------:R-:W-:-:S04]  /*2820*/  SHF.L.U32 R0, R3, 0x1f, RZ ;  /* 0x0000001f03007819 */ /* 0x000fc800000006ff */
[----:B------:R-:W1:Y:S02]  /*2830*/  SYNCS.PHASECHK.TRANS64 P0, [UR4+0x60], R0 ;  /* 0x00006000ff0075a7 */ /* 0x000e640008001004 */
[----:B-1----:R-:W-:Y:S05]  /*2840*/  @P0 EXIT ;  /* 0x000000000000094d */ /* 0x002fea0003800000 */
[----:B------:R-:W-:Y:S02]  /*2850*/  SHF.L.U32 R3, R3, 0x1f, RZ ;  /* 0x0000001f03037819 */ /* 0x000fe400000006ff */
[----:B------:R-:W-:-:S07]  /*2860*/  MOV R0, UR4 ;  /* 0x0000000400007c02 */ /* 0x000fce0008000f00 */
.L_x_45:
[----:B-1----:R1:W2:Y:S02]  /*2870*/  SYNCS.PHASECHK.TRANS64.TRYWAIT P0, [R0+URZ+0x60], R3 ;  /* 0x00006003000075a7 */ /* 0x0022a400080011ff */
[----:B--2---:R-:W-:Y:S05]  /*2880*/  @!P0 NANOSLEEP.SYNCS 0x989680 ;  /* 0x009896800000895d */ /* 0x004fea0003900000 */
[----:B------:R-:W2:Y:S02]  /*2890*/  @!P0 SYNCS.PHASECHK.TRANS64 P0, [R0+URZ+0x60], R3 ;  /* 0x00006003000085a7 */ /* 0x000ea400080010ff */
[----:B--2---:R-:W-:Y:S05]  /*28a0*/  @P0 EXIT ;  /* 0x000000000000094d */ /* 0x004fea0003800000 */
[----:B------:R-:W-:Y:S05]  /*28b0*/  BRA `(.L_x_45) ;  /* 0xfffffffc00ec7947 */ /* 0x000fea000383ffff */
.L_x_38:
[----:B------:R-:W-:-:S09]  /*28c0*/  UISETP.NE.AND UP1, UPT, UR8, URZ, UPT ;  /* 0x000000ff0800728c */ /* 0x000fd2000bf25270 */
[----:B------:R-:W-:Y:S05]  /*28d0*/  BRA.U UP1, `(.L_x_46) ;  /* 0x0000000d01607547 */ /* 0x000fea000b800000 */
[----:B------:R-:W-:Y:S01]  /*28e0*/  UMOV UR4, 0x40 ;  /* 0x0000004000047882 */ /* 0x000fe20000000000 */
[----:B------:R-:W-:Y:S01]  /*28f0*/  NOP ;  /* 0x0000000000007918 */ /* 0x000fe20000000000 */
[----:B------:R-:W-:Y:S01]  /*2900*/  ULEA UR4, UR37, UR4, 0x18 ;  /* 0x0000000425047291 */ /* 0x000fe2000f8ec0ff */
[----:B------:R-:W-:Y:S02]  /*2910*/  UMOV UR5, 0x400 ;  /* 0x0000040000057882 */ /* 0x000fe40000000000 */
[----:B------:R-:W-:-:S06]  /*2920*/  ULEA UR37, UR37, UR5, 0x18 ;  /* 0x0000000525257291 */ /* 0x000fcc000f8ec0ff */
[----:B------:R-:W1:Y:S02]  /*2930*/  LDS.U8 R0, [UR4+0x1c] ;  /* 0x00001c04ff007984 */ /* 0x000e640008000000 */
[----:B-1----:R-:W-:-:S13]  /*2940*/  ISETP.NE.AND P0, PT, R0, RZ, PT ;  /* 0x000000ff0000720c */ /* 0x002fda0003f05270 */
[----:B------:R-:W-:Y:S05]  /*2950*/  @P0 BRA `(.L_x_47) ;  /* 0x0000000000580947 */ /* 0x000fea0003800000 */
[----:B------:R-:W-:-:S13]  /*2960*/  ELECT P0, URZ, PT ;  /* 0x0000000000ff782f */ /* 0x000fda0003800000 */
[----:B------:R-:W-:Y:S05]  /*2970*/  @!P0 BRA `(.L_x_48) ;  /* 0x0000000000608947 */ /* 0x000fea0003800000 */
[----:B------:R-:W-:Y:S01]  /*2980*/  UMOV UR5, 0x10 ;  /* 0x0000001000057882 */ /* 0x000fe20000000000 */
[----:B------:R-:W-:Y:S01]  /*2990*/  HFMA2 R0, -RZ, RZ, 0, 5.9604644775390625e-08 ;  /* 0x00000001ff007431 */ /* 0x000fe200000001ff */
[----:B------:R-:W-:-:S03]  /*29a0*/  MOV R2, 0xffff ;  /* 0x0000ffff00027802 */ /* 0x000fc60000000f00 */
[----:B------:R-:W-:Y:S04]  /*29b0*/  DEPBAR.LE SB1, 0x36 ;  /* 0x00009d800000791a */ /* 0x000fe80000000000 */
[----:B------:R-:W1:Y:S02]  /*29c0*/  UTCATOMSWS.FIND_AND_SET.ALIGN UP0, UR5, UR5 ;  /* 0x00000005000575e3 */ /* 0x000e640008000800 */
[----:B-1----:R-:W-:Y:S01]  /*29d0*/  MOV R3, UR5 ;  /* 0x0000000500037c02 */ /* 0x002fe20008000f00 */
[----:B------:R-:W-:Y:S06]  /*29e0*/  BRA.U UP0, `(.L_x_49) ;  /* 0x0000000100187547 */ /* 0x000fec000b800000 */
.L_x_50:
[----:B------:R-:W-:Y:S05]  /*29f0*/  NANOSLEEP 0x64 ;  /* 0x000000640000795d */ /* 0x000fea0003800000 */
[----:B------:R-:W-:-:S05]  /*2a00*/  UMOV UR5, 0x10 ;  /* 0x0000001000057882 */ /* 0x000fca0000000000 */
[----:B------:R-:W-:Y:S04]  /*2a10*/  DEPBAR.LE SB1, 0x36 ;  /* 0x00009d800000791a */ /* 0x000fe80000000000 */
[----:B------:R-:W1:Y:S02]  /*2a20*/  UTCATOMSWS.FIND_AND_SET.ALIGN UP0, UR5, UR5 ;  /* 0x00000005000575e3 */ /* 0x000e640008000800 */
[----:B-1----:R-:W-:Y:S01]  /*2a30*/  MOV R3, UR5 ;  /* 0x0000000500037c02 */ /* 0x002fe20008000f00 */
[----:B------:R-:W-:Y:S05]  /*2a40*/  BRA.U !UP0, `(.L_x_50) ;  /* 0xfffffffd08e87547 */ /* 0x000fea000b83ffff */
.L_x_49:
[-C--:B------:R-:W-:Y:S02]  /*2a50*/  SHF.L.U32 R2, R2, R3.reuse, RZ ;  /* 0x0000000302027219 */ /* 0x080fe400000006ff */
[----:B------:R-:W-:Y:S01]  /*2a60*/  SHF.L.U32 R0, R0, R3, RZ ;  /* 0x0000000300007219 */ /* 0x000fe200000006ff */
[----:B------:R-:W-:Y:S02]  /*2a70*/  IMAD.SHL.U32 R3, R3, 0x20, RZ ;  /* 0x0000002003037824 */ /* 0x000fe400078e00ff */
[----:B------:R1:W-:Y:S04]  /*2a80*/  ATOMS.OR RZ, [UR4+0x14], R2 ;  /* 0x00001402ffff798c */ /* 0x0003e8000b000004 */
[----:B------:R1:W-:Y:S04]  /*2a90*/  ATOMS.OR RZ, [UR4+0x18], R0 ;  /* 0x00001800ffff798c */ /* 0x0003e8000b000004 */
[----:B------:R1:W-:Y:S01]  /*2aa0*/  STS [UR37+0x100], R3 ;  /* 0x00010003ff007988 */ /* 0x0003e20008000825 */
[----:B------:R-:W-:Y:S05]  /*2ab0*/  BRA `(.L_x_48) ;  /* 0x0000000000107947 */ /* 0x000fea0003800000 */
.L_x_47:
[----:B------:R-:W-:Y:S02]  /*2ac0*/  MOV R0, 0xffffffff ;  /* 0xffffffff00007802 */ /* 0x000fe40000000f00 */
[----:B------:R-:W-:-:S03]  /*2ad0*/  MOV R2, 0x2b00 ;  /* 0x00002b0000027802 */ /* 0x000fc60000000f00 */
[----:B------:R1:W-:Y:S04]  /*2ae0*/  STS [UR37+0x100], R0 ;  /* 0x00010000ff007988 */ /* 0x0003e80008000825 */
[----:B-1-3-5:R-:W-:Y:S05]  /*2af0*/  CALL.REL.NOINC `($__internal_1_$__cuda_sm10x_tcgen05_guardrail_trap_phase_invalid_during_alloc) ;  /* 0x0000005c008c7944 */ /* 0x02afea0003c00000 */
.L_x_48:
[----:B------:R-:W-:Y:S05]  /*2b00*/  WARPSYNC.ALL ;  /* 0x0000000000007948 */ /* 0x000fea0003800000 */
[----:B------:R-:W2:Y:S01]  /*2b10*/  S2UR UR6, SR_CgaCtaId ;  /* 0x00000000000679c3 */ /* 0x000ea20000008800 */
[----:B------:R-:W-:Y:S01]  /*2b20*/  UMOV UR4, 0x400 ;  /* 0x0000040000047882 */ /* 0x000fe20000000000 */
[----:B------:R-:W-:-:S06]  /*2b30*/  NOP ;  /* 0x0000000000007918 */ /* 0x000fcc0000000000 */
[----:B------:R-:W-:Y:S06]  /*2b40*/  BAR.ARV 0x6, 0xa0 ;  /* 0x0182800000007b1d */ /* 0x000fec0000002000 */
[----:B------:R-:W4:Y:S01]  /*2b50*/  LDCU UR7, c[0x0][0x38c] ;  /* 0x00007180ff0777ac */ /* 0x000f220008000800 */
[----:B------:R-:W-:Y:S01]  /*2b60*/  IMAD.MOV.U32 R11, RZ, RZ, 0x1 ;  /* 0x00000001ff0b7424 */ /* 0x000fe200078e00ff */
[----:B------:R-:W-:Y:S01]  /*2b70*/  CS2R R8, SRZ ;  /* 0x0000000000087805 */ /* 0x000fe2000001ff00 */
[----:B------:R-:W-:Y:S01]  /*2b80*/  IMAD.MOV.U32 R10, RZ, RZ, RZ ;  /* 0x000000ffff0a7224 */ /* 0x000fe200078e00ff */
[----:B------:R-:W-:Y:S01]  /*2b90*/  UMOV UR18, URZ ;  /* 0x000000ff00127c82 */ /* 0x000fe20008000000 */
[----:B------:R-:W-:Y:S01]  /*2ba0*/  UMOV UR17, URZ ;  /* 0x000000ff00117c82 */ /* 0x000fe20008000000 */
[----:B------:R-:W-:Y:S01]  /*2bb0*/  UMOV UR20, 0x0 ;  /* 0x0000000000147882 */ /* 0x000fe20000000000 */
[----:B------:R-:W-:Y:S01]  /*2bc0*/  UMOV UR21, 0x82004a0 ;  /* 0x082004a000157882 */ /* 0x000fe20000000000 */
[----:B--2---:R-:W-:Y:S01]  /*2bd0*/  ULEA UR6, UR6, UR4, 0x18 ;  /* 0x0000000406067291 */ /* 0x004fe2000f8ec0ff */
[----:B------:R-:W2:Y:S03]  /*2be0*/  LDCU UR4, c[0x0][0x38c] ;  /* 0x00007180ff0477ac */ /* 0x000ea60008000800 */
[----:B------:R-:W-:-:S02]  /*2bf0*/  UIADD3 UR11, UPT, UPT, UR6, 0x8400, URZ ;  /* 0x00008400060b7890 */ /* 0x000fc4000fffe0ff */
[----:B----4-:R-:W-:-:S03]  /*2c00*/  UIADD3 UR7, UPT, UPT, UR7, 0x1f, URZ ;  /* 0x0000001f07077890 */ /* 0x010fc6000fffe0ff */
[----:B-1----:R-:W1:Y:S01]  /*2c10*/  LDS R0, [UR6+0x100] ;  /* 0x00010006ff007984 */ /* 0x002e620008000800 */
[----:B------:R-:W-:Y:S02]  /*2c20*/  UIADD3 UR12, UPT, UPT, UR6, 0xa400, URZ ;  /* 0x0000a400060c7890 */ /* 0x000fe4000fffe0ff */
[----:B------:R-:W-:Y:S02]  /*2c30*/  USHF.R.S32.HI UR5, URZ, 0x1f, UR7 ;  /* 0x0000001fff057899 */ /* 0x000fe40008011407 */
[----:B------:R-:W-:Y:S02]  /*2c40*/  USHF.R.U32.HI UR11, URZ, 0x4, UR11 ;  /* 0x00000004ff0b7899 */ /* 0x000fe4000801160b */
[----:B------:R-:W-:Y:S02]  /*2c50*/  ULEA.HI UR5, UR5, UR7, URZ, 0x5 ;  /* 0x0000000705057291 */ /* 0x000fe4000f8f28ff */
[----:B------:R-:W-:Y:S02]  /*2c60*/  USHF.R.U32.HI UR12, URZ, 0x4, UR12 ;  /* 0x00000004ff0c7899 */ /* 0x000fe4000801160c */
[----:B------:R-:W-:-:S02]  /*2c70*/  USHF.R.S32.HI UR5, URZ, 0x5, UR5 ;  /* 0x00000005ff057899 */ /* 0x000fc40008011405 */
[----:B------:R-:W-:Y:S02]  /*2c80*/  ULOP3.LUT UR11, UR11, 0x3fff, URZ, 0xc0, !UPT ;  /* 0x00003fff0b0b7892 */ /* 0x000fe4000f8ec0ff */
[----:B------:R-:W-:Y:S02]  /*2c90*/  UISETP.LT.AND UP0, UPT, UR5, 0x1, UPT ;  /* 0x000000010500788c */ /* 0x000fe4000bf01270 */
[----:B------:R-:W-:Y:S02]  /*2ca0*/  ULOP3.LUT UR12, UR12, 0x3fff, URZ, 0xc0, !UPT ;  /* 0x00003fff0c0c7892 */ /* 0x000fe4000f8ec0ff */
[----:B------:R-:W-:Y:S02]  /*2cb0*/  USEL UR10, UR5, 0x1, !UP0 ;  /* 0x00000001050a7887 */ /* 0x000fe4000c000000 */
[----:B------:R-:W-:Y:S02]  /*2cc0*/  ULOP3.LUT UR11, UR11, 0x10000, URZ, 0xfc, !UPT ;  /* 0x000100000b0b7892 */ /* 0x000fe4000f8efcff */
[----:B------:R-:W-:-:S02]  /*2cd0*/  ULOP3.LUT UR12, UR12, 0x10000, URZ, 0xfc, !UPT ;  /* 0x000100000c0c7892 */ /* 0x000fc4000f8efcff */
[----:B------:R-:W-:Y:S02]  /*2ce0*/  UIADD3 UR10, UPT, UPT, -UR10, URZ, URZ ;  /* 0x000000ff0a0a7290 */ /* 0x000fe4000fffe1ff */
[----:B--2---:R-:W-:Y:S01]  /*2cf0*/  UISETP.GE.AND UP3, UPT, UR4, 0x1, UPT ;  /* 0x000000010400788c */ /* 0x004fe2000bf66270 */
[----:B-1----:R-:W-:-:S15]  /*2d00*/  R2UR UR19, R0 ;  /* 0x00000000001372ca */ /* 0x002fde00000e0000 */
.L_x_57:
[----:B------:R-:W-:Y:S02]  /*2d10*/  LEA R0, R10, UR6, 0x3 ;  /* 0x000000060a007c11 */ /* 0x000fe4000f8e18ff */
[----:B------:R-:W-:Y:S02]  /*2d20*/  SHF.L.U32 R5, R9, 0x1f, RZ ;  /* 0x0000001f09057819 */ /* 0x000fe400000006ff */
[----:B------:R-:W-:Y:S01]  /*2d30*/  PLOP3.LUT P0, PT, PT, PT, UP3, 0x80, 0x8 ;  /* 0x000000000008781c */ /* 0x000fe20003f0f038 */
[----:B------:R-:W-:Y:S01]  /*2d40*/  VIADD R3, R0, 0x60 ;  /* 0x0000006000037836 */ /* 0x000fe20000000000 */
[----:B-1----:R-:W1:Y:S02]  /*2d50*/  SYNCS.PHASECHK.TRANS64.TRYWAIT P1, [R0+URZ+0x50], R5 ;  /* 0x00005005000075a7 */ /* 0x002e6400080211ff */
[----:B-1--4-:R-:W-:Y:S09]  /*2d60*/  @!P1 BRA `(.L_x_51) ;  /* 0x00000054007c9947 */ /* 0x012ff20003800000 */
.L_x_114:
[----:B------:R-:W-:Y:S01]  /*2d70*/  LEA R4, R10, UR6, 0x4 ;  /* 0x000000060a047c11 */ /* 0x000fe2000f8e20ff */
[----:B------:R-:W-:Y:S01]  /*2d80*/  @UP3 ULEA UR4, UR17, UR6, 0x3 ;  /* 0x0000000611043291 */ /* 0x000fe2000f8e18ff */
[----:B------:R-:W-:Y:S01]  /*2d90*/  PLOP3.LUT P2, PT, PT, PT, PT, 0x80, 0x8 ;  /* 0x000000000008781c */ /* 0x000fe20003f4f070 */
[----:B------:R-:W-:Y:S01]  /*2da0*/  ULEA UR9, UR18, UR6, 0x3 ;  /* 0x0000000612097291 */ /* 0x000fe2000f8e18ff */
[----:B------:R-:W-:Y:S02]  /*2db0*/  PRMT R3, RZ, 0x654, R3 ;  /* 0x00000654ff037816 */ /* 0x000fe40000000003 */
[----:B-1----:R-:W1:Y:S01]  /*2dc0*/  LDS.128 R4, [R4+0xe0] ;  /* 0x0000e00004047984 */ /* 0x002e620000000c00 */
[----:B------:R-:W-:Y:S02]  /*2dd0*/  @P0 SHF.L.U32 R2, R8, 0x1f, RZ ;  /* 0x0000001f08020819 */ /* 0x000fe400000006ff */
[----:B------:R-:W-:Y:S01]  /*2de0*/  SHF.L.U32 R0, R11, 0x1f, RZ ;  /* 0x0000001f0b007819 */ /* 0x000fe200000006ff */
[----:B------:R-:W-:Y:S01]  /*2df0*/  @!PT LDS RZ, [RZ] ;  /* 0x00000000fffff984 */ /* 0x000fe20000000800 */
[----:B------:R-:W-:Y:S01]  /*2e00*/  @!PT LDS RZ, [RZ] ;  /* 0x00000000fffff984 */ /* 0x000fe20000000800 */
[----:B------:R-:W-:Y:S01]  /*2e10*/  @!PT LDS RZ, [RZ] ;  /* 0x00000000fffff984 */ /* 0x000fe20000000800 */
[----:B------:R-:W-:Y:S01]  /*2e20*/  @!PT LDS RZ, [RZ] ;  /* 0x00000000fffff984 */ /* 0x000fe20000000800 */
[----:B------:R2:W-:Y:S06]  /*2e30*/  MEMBAR.ALL.CTA ;  /* 0x0000000000007992 */ /* 0x0005ec0000008000 */
[----:B--2---:R-:W2:Y:S02]  /*2e40*/  FENCE.VIEW.ASYNC.S ;  /* 0x00000000000073c6 */ /* 0x004ea40000000000 */
[----:B--2---:R2:W-:Y:S01]  /*2e50*/  SYNCS.ARRIVE.TRANS64.RED.A1T0 RZ, [R3+URZ], RZ ;  /* 0x000000ff03ff79a7 */ /* 0x0045e200081004ff */
[----:B------:R2:W4:Y:S01]  /*2e60*/  @P0 SYNCS.PHASECHK.TRANS64.TRYWAIT P2, [UR4], R2 ;  /* 0x00000002ff0005a7 */ /* 0x0005220008041104 */
[----:B-1----:R-:W-:Y:S01]  /*2e70*/  LOP3.LUT P1, RZ, R6, 0x1, RZ, 0xc0, !PT ;  /* 0x0000000106ff7812 */ /* 0x002fe2000782c0ff */
[----:B------:R-:W1:Y:S02]  /*2e80*/  SYNCS.PHASECHK.TRANS64.TRYWAIT P0, [UR9+0x90], R0 ;  /* 0x00009000ff0075a7 */ /* 0x000e640008001109 */
[----:B-12-4-:R-:W-:Y:S10]  /*2e90*/  @!P0 BRA `(.L_x_52) ;  /* 0x0000005400448947 */ /* 0x016ff40003800000 */
.L_x_116:
[----:B------:R-:W-:Y:S01]  /*2ea0*/  IADD3 R10, PT, PT, R10, 0x1, RZ ;  /* 0x000000010a0a7810 */ /* 0x000fe20007ffe0ff */
[----:B------:R-:W-:Y:S06]  /*2eb0*/  BRA.U !UP3, `(.L_x_53) ;  /* 0x000000010b887547 */ /* 0x000fec000b800000 */
[----:B------:R-:W-:Y:S02]  /*2ec0*/  ULEA UR8, UR18, UR19, 0x7 ;  /* 0x0000001312087291 */ /* 0x000fe4000f8e38ff */
[----:B------:R-:W-:Y:S01]  /*2ed0*/  UPLOP3.LUT UP4, UPT, UPT, UPT, UPT, 0x40, 0x4 ;  /* 0x000000000004789c */ /* 0x000fe20003f8e870 */
[----:B------:R-:W-:Y:S01]  /*2ee0*/  UMOV UR16, UR10 ;  /* 0x0000000a00107c82 */ /* 0x000fe20008000000 */
[----:B------:R-:W-:Y:S01]  /*2ef0*/  UMOV UR15, UR5 ;  /* 0x00000005000f7c82 */ /* 0x000fe20008000000 */
[----:B------:R-:W-:-:S08]  /*2f00*/  UMOV UR14, UR17 ;  /* 0x00000011000e7c82 */ /* 0x000fd00008000000 */
.L_x_56:
[----:B------:R-:W-:Y:S02]  /*2f10*/  UIADD3 UR16, UPT, UPT, UR16, 0x1, URZ ;  /* 0x0000000110107890 */ /* 0x000fe4000fffe0ff */
[----:B--2---:R-:W-:Y:S02]  /*2f20*/  ULEA UR7, UR14, UR6, 0x3 ;  /* 0x000000060e077291 */ /* 0x004fe4000f8e18ff */
[----:B------:R-:W-:Y:S01]  /*2f30*/  UISETP.NE.AND UP0, UPT, UR16, URZ, UPT ;  /* 0x000000ff1000728c */ /* 0x000fe2000bf05270 */
[----:B----4-:R-:W-:Y:S10]  /*2f40*/  @P2 BRA `(.L_x_54) ;  /* 0x00000000000c2947 */ /* 0x010ff40003800000 */
[----:B-1----:R-:W-:Y:S04]  /*2f50*/  SHF.L.U32 R3, R8, 0x1f, RZ ;  /* 0x0000001f08037819 */ /* 0x002fe800000006ff */
[----:B------:R-:W1:Y:S02]  /*2f60*/  SYNCS.PHASECHK.TRANS64.TRYWAIT P0, [UR7], R3 ;  /* 0x00000003ff0075a7 */ /* 0x000e640008001107 */
[----:B-1----:R-:W-:Y:S05]  /*2f70*/  @!P0 BRA `(.L_x_55) ;  /* 0x0000005400248947 */ /* 0x002fea0003800000 */
.L_x_54:
[----:B------:R-:W-:Y:S01]  /*2f80*/  UISETP.NE.AND UP1, UPT, UR15, 0x1, UPT ;  /* 0x000000010f00788c */ /* 0x000fe2000bf25270 */
[----:B------:R-:W-:Y:S01]  /*2f90*/  PLOP3.LUT P2, PT, PT, PT, PT, 0x80, 0x8 ;  /* 0x000000000008781c */ /* 0x000fe20003f4f070 */
[----:B------:R-:W-:Y:S02]  /*2fa0*/  UIADD3 UR17, UPT, UPT, UR14, 0x1, URZ ;  /* 0x000000010e117890 */ /* 0x000fe4000fffe0ff */
[----:B------:R-:W-:Y:S02]  /*2fb0*/  ULEA UR22, UR14, UR12, 0x8 ;  /* 0x0000000c0e167291 */ /* 0x000fe4000f8e40ff */
[----:B------:R-:W-:Y:S01]  /*2fc0*/  UISETP.NE.AND UP2, UPT, UR17, 0x2, UPT ;  /* 0x000000021100788c */ /* 0x000fe2000bf45270 */
[----:B------:R-:W-:Y:S01]  /*2fd0*/  PLOP3.LUT P0, PT, PT, PT, UP1, 0x80, 0x8 ;  /* 0x000000000008781c */ /* 0x000fe20003f0f018 */
[----:B------:R-:W-:Y:S02]  /*2fe0*/  ULEA UR24, UR14, UR11, 0x8 ;  /* 0x0000000b0e187291 */ /* 0x000fe4000f8e40ff */
[----:B------:R-:W-:Y:S02]  /*2ff0*/  USEL UR13, URZ, 0x1, UP2 ;  /* 0x00000001ff0d7887 */ /* 0x000fe40009000000 */
[----:B------:R-:W-:Y:S02]  /*3000*/  USEL UR17, UR17, URZ, UP2 ;  /* 0x000000ff11117287 */ /* 0x000fe40009000000 */
[----:B------:R-:W-:Y:S02]  /*3010*/  UIADD3 UR7, UPT, UPT, UR7, 0x10, URZ ;  /* 0x0000001007077890 */ /* 0x000fe4000fffe0ff */
[----:B------:R-:W-:Y:S01]  /*3020*/  @UP1 ULEA UR4, UR17, UR6, 0x3 ;  /* 0x0000000611041291 */ /* 0x000fe2000f8e18ff */
[----:B------:R-:W-:Y:S01]  /*3030*/  LOP3.LUT R8, R8, UR13, RZ, 0x3c, !PT ;  /* 0x0000000d08087c12 */ /* 0x000fe2000f8e3cff */
[----:B------:R-:W-:Y:S01]  /*3040*/  UMOV UR23, 0xc0004010 ;  /* 0xc000401000177882 */ /* 0x000fe20000000000 */
[----:B------:R-:W-:Y:S01]  /*3050*/  UMOV UR25, 0xc0004010 ;  /* 0xc000401000197882 */ /* 0x000fe20000000000 */
[----:B------:R-:W-:Y:S01]  /*3060*/  UIADD3 UR15, UPT, UPT, UR15, -0x1, URZ ;  /* 0xffffffff0f0f7890 */ /* 0x000fe2000fffe0ff */
[----:B-1----:R-:W-:Y:S01]  /*3070*/  @P0 SHF.L.U32 R0, R8, 0x1f, RZ ;  /* 0x0000001f08000819 */ /* 0x002fe200000006ff */
[----:B------:R-:W-:Y:S03]  /*3080*/  UMOV UR14, UR17 ;  /* 0x00000011000e7c82 */ /* 0x000fe60008000000 */
[----:B------:R2:W4:Y:S01]  /*3090*/  @P0 SYNCS.PHASECHK.TRANS64.TRYWAIT P2, [UR4], R0 ;  /* 0x00000000ff0005a7 */ /* 0x0005220008041104 */
[----:B------:R2:W-:Y:S01]  /*30a0*/  UTCIMMA gdesc[UR24], gdesc[UR22], tmem[UR8], tmem[UR20], idesc[UR21], UP4 ;  /* 0x00ff1416180075ea */ /* 0x0005e2000a000108 */
[----:B------:R-:W-:Y:S01]  /*30b0*/  UPLOP3.LUT UP4, UPT, UPT, UPT, UPT, 0x80, 0x8 ;  /* 0x000000000008789c */ /* 0x000fe20003f8f070 */
[----:B------:R2:W-:Y:S01]  /*30c0*/  UTCBAR [UR7], URZ ;  /* 0x000000ff070073e9 */ /* 0x0005e200080000ff */
[----:B------:R-:W-:Y:S09]  /*30d0*/  BRA.U UP0, `(.L_x_56) ;  /* 0xfffffffd008c7547 */ /* 0x000ff2000b83ffff */
.L_x_53:
[----:B------:R-:W-:Y:S01]  /*30e0*/  UIADD3 UR18, UPT, UPT, UR18, 0x1, URZ ;  /* 0x0000000112127890 */ /* 0x000fe2000fffe0ff */
[C---:B------:R-:W-:Y:S01]  /*30f0*/  ISETP.NE.AND P0, PT, R10.reuse, 0x2, PT ;  /* 0x000000020a00780c */ /* 0x040fe20003f05270 */
[----:B------:R-:W-:Y:S02]  /*3100*/  UIADD3 UR9, UPT, UPT, UR9, 0x70, URZ ;  /* 0x0000007009097890 */ /* 0x000fe4000fffe0ff */
[----:B------:R-:W-:Y:S01]  /*3110*/  UISETP.NE.AND UP0, UPT, UR18, 0x4, UPT ;  /* 0x000000041200788c */ /* 0x000fe2000bf05270 */
[----:B-12---:R-:W-:Y:S02]  /*3120*/  SEL R0, RZ, 0x1, P0 ;  /* 0x00000001ff007807 */ /* 0x006fe40000000000 */
[----:B------:R-:W-:Y:S01]  /*3130*/  SEL R10, R10, RZ, P0 ;  /* 0x000000ff0a0a7207 */ /* 0x000fe20000000000 */
[----:B------:R-:W-:Y:S01]  /*3140*/  USEL UR4, URZ, 0x1, UP0 ;  /* 0x00000001ff047887 */ /* 0x000fe20008000000 */
[----:B------:R-:W-:Y:S01]  /*3150*/  LOP3.LUT R9, R9, R0, RZ, 0x3c, !PT ;  /* 0x0000000009097212 */ /* 0x000fe200078e3cff */
[----:B------:R-:W-:Y:S01]  /*3160*/  USEL UR18, UR18, URZ, UP0 ;  /* 0x000000ff12127287 */ /* 0x000fe20008000000 */
[----:B------:R1:W-:Y:S03]  /*3170*/  UTCBAR [UR9], URZ ;  /* 0x000000ff090073e9 */ /* 0x0003e600080000ff */
[----:B------:R-:W-:Y:S01]  /*3180*/  LOP3.LUT R11, R11, UR4, RZ, 0x3c, !PT ;  /* 0x000000040b0b7c12 */ /* 0x000fe2000f8e3cff */
[----:B------:R-:W-:Y:S07]  /*3190*/  @P1 BRA `(.L_x_57) ;  /* 0xfffffff800dc1947 */ /* 0x000fee000383ffff */
[----:B------:R-:W2:Y:S01]  /*31a0*/  S2UR UR4, SR_CgaCtaId ;  /* 0x00000000000479c3 */ /* 0x000ea20000008800 */
[----:B------:R-:W-:Y:S01]  /*31b0*/  ELECT P0, URZ, PT ;  /* 0x0000000000ff782f */ /* 0x000fe20003800000 */
[----:B------:R-:W-:Y:S01]  /*31c0*/  IMAD.MOV.U32 R0, RZ, RZ, 0x1 ;  /* 0x00000001ff007424 */ /* 0x000fe200078e00ff */
[----:B------:R-:W-:Y:S01]  /*31d0*/  UIADD3 UR6, UPT, UPT, UR6, 0x90, URZ ;  /* 0x0000009006067890 */ /* 0x000fe2000fffe0ff */
[----:B------:R-:W-:Y:S01]  /*31e0*/  SHF.L.U32 R3, R11, 0x1f, RZ ;  /* 0x0000001f0b037819 */ /* 0x000fe200000006ff */
[----:B------:R-:W-:-:S03]  /*31f0*/  UMOV UR5, 0x40 ;  /* 0x0000004000057882 */ /* 0x000fc60000000000 */
[----:B------:R-:W-:Y:S01]  /*3200*/  UVIRTCOUNT.DEALLOC.SMPOOL 0x80 ;  /* 0x000000800000784c */ /* 0x000fe20000000000 */
[----:B--2---:R-:W-:Y:S02]  /*3210*/  ULEA UR4, UR4, UR5, 0x18 ;  /* 0x0000000504047291 */ /* 0x004fe4000f8ec0ff */
[----:B------:R-:W-:-:S07]  /*3220*/  ULEA UR5, UR18, UR6, 0x3 ;  /* 0x0000000612057291 */ /* 0x000fce000f8e18ff */
[----:B------:R2:W-:Y:S02]  /*3230*/  @P0 STS.U8 [UR4+0x1c], R0 ;  /* 0x00001c00ff000988 */ /* 0x0005e40008000004 */
[----:B------:R-:W3:Y:S02]  /*3240*/  SYNCS.PHASECHK.TRANS64.TRYWAIT P0, [UR5], R3 ;  /* 0x00000003ff0075a7 */ /* 0x000ee40008001105 */
[----:B--23--:R-:W-:Y:S05]  /*3250*/  @!P0 BRA `(.L_x_58) ;  /* 0x0000005000848947 */ /* 0x00cfea0003800000 */
.L_x_119:
[----:B------:R-:W-:-:S04]  /*3260*/  UIADD3 UR7, UPT, UPT, UR18, 0x1, URZ ;  /* 0x0000000112077890 */ /* 0x000fc8000fffe0ff */
[----:B------:R-:W-:-:S04]  /*3270*/  UISETP.NE.AND UP0, UPT, UR7, 0x4, UPT ;  /* 0x000000040700788c */ /* 0x000fc8000bf05270 */
[----:B------:R-:W-:Y:S02]  /*3280*/  USEL UR8, URZ, 0x1, UP0 ;  /* 0x00000001ff087887 */ /* 0x000fe40008000000 */
[----:B------:R-:W-:-:S04]  /*3290*/  USEL UR7, UR7, URZ, UP0 ;  /* 0x000000ff07077287 */ /* 0x000fc80008000000 */
[----:B------:R-:W-:Y:S01]  /*32a0*/  ULEA UR5, UR7, UR6, 0x3 ;  /* 0x0000000607057291 */ /* 0x000fe2000f8e18ff */
[----:B------:R-:W-:-:S04]  /*32b0*/  LOP3.LUT R2, R11, UR8, RZ, 0x3c, !PT ;  /* 0x000000080b027c12 */ /* 0x000fc8000f8e3cff */
[----:B--2---:R-:W-:-:S04]  /*32c0*/  SHF.L.U32 R3, R2, 0x1f, RZ ;  /* 0x0000001f02037819 */ /* 0x004fc800000006ff */
[----:B------:R-:W2:Y:S02]  /*32d0*/  SYNCS.PHASECHK.TRANS64.TRYWAIT P0, [UR5], R3 ;  /* 0x00000003ff0075a7 */ /* 0x000ea40008001105 */
[----:B--2---:R-:W-:Y:S05]  /*32e0*/  @!P0 BRA `(.L_x_59) ;  /* 0x0000005000788947 */ /* 0x004fea0003800000 */
.L_x_121:
        /* <DEDUP_REMOVED lines=9> */
.L_x_123:
[----:B------:R-:W-:-:S04]  /*3380*/  UIADD3 UR7, UPT, UPT, UR7, 0x1, URZ ;  /* 0x0000000107077890 */ /* 0x000fc8000fffe0ff */
[----:B------:R-:W-:-:S04]  /*3390*/  UISETP.NE.AND UP0, UPT, UR7, 0x4, UPT ;  /* 0x000000040700788c */ /* 0x000fc8000bf05270 */
[----:B------:R-:W-:Y:S02]  /*33a0*/  USEL UR5, URZ, 0x1, UP0 ;  /* 0x00000001ff057887 */ /* 0x000fe40008000000 */
[----:B------:R-:W-:-:S04]  /*33b0*/  USEL UR7, UR7, URZ, UP0 ;  /* 0x000000ff07077287 */ /* 0x000fc80008000000 */
[----:B------:R-:W-:Y:S01]  /*33c0*/  ULEA UR7, UR7, UR6, 0x3 ;  /* 0x0000000607077291 */ /* 0x000fe2000f8e18ff */
[----:B--2---:R-:W-:-:S04]  /*33d0*/  LOP3.LUT R3, R2, UR5, RZ, 0x3c, !PT ;  /* 0x0000000502037c12 */ /* 0x004fc8000f8e3cff */
[----:B------:R-:W-:-:S04]  /*33e0*/  SHF.L.U32 R3, R3, 0x1f, RZ ;  /* 0x0000001f03037819 */ /* 0x000fc800000006ff */
[----:B------:R-:W2:Y:S02]  /*33f0*/  SYNCS.PHASECHK.TRANS64.TRYWAIT P0, [UR7], R3 ;  /* 0x00000003ff0075a7 */ /* 0x000ea40008001107 */
[----:B--2---:R-:W-:Y:S05]  /*3400*/  @!P0 BRA `(.L_x_61) ;  /* 0x0000005000608947 */ /* 0x004fea0003800000 */
.L_x_125:
[----:B------:R-:W-:Y:S01]  /*3410*/  NOP ;  /* 0x0000000000007918 */ /* 0x000fe20000000000 */
[----:B--2---:R-:W2:Y:S01]  /*3420*/  LDS R0, [UR4+0x14] ;  /* 0x00001404ff007984 */ /* 0x004ea20008000800 */
[----:B------:R-:W-:Y:S01]  /*3430*/  ULOP3.LUT UR6, UR19, 0xffff, URZ, 0xc0, !UPT ;  /* 0x0000ffff13067892 */ /* 0x000fe2000f8ec0ff */
[----:B------:R-:W-:Y:S01]  /*3440*/  UMOV UR8, 0xffff ;  /* 0x0000ffff00087882 */ /* 0x000fe20000000000 */
[----:B------:R-:W-:Y:S02]  /*3450*/  UMOV UR5, 0x1 ;  /* 0x0000000100057882 */ /* 0x000fe40000000000 */
[----:B------:R-:W-:-:S04]  /*3460*/  USHF.R.U32.HI UR6, URZ, 0x5, UR6 ;  /* 0x00000005ff067899 */ /* 0x000fc80008011606 */
[----:B------:R-:W-:Y:S02]  /*3470*/  USHF.L.U32 UR8, UR8, UR6, URZ ;  /* 0x0000000608087299 */ /* 0x000fe400080006ff */
[----:B------:R-:W-:-:S04]  /*3480*/  USHF.L.U32 UR5, UR5, UR6, URZ ;  /* 0x0000000605057299 */ /* 0x000fc800080006ff */
[----:B--2---:R-:W-:-:S04]  /*3490*/  LOP3.LUT R0, R0, UR8, RZ, 0xc0, !PT ;  /* 0x0000000800007c12 */ /* 0x004fc8000f8ec0ff */
[----:B------:R-:W-:-:S13]  /*34a0*/  ISETP.NE.AND P0, PT, R0, UR8, PT ;  /* 0x0000000800007c0c */ /* 0x000fda000bf05270 */
[----:B------:R-:W-:Y:S05]  /*34b0*/  @P0 BRA `(.L_x_62) ;  /* 0x0000000000580947 */ /* 0x000fea0003800000 */
[----:B------:R-:W2:Y:S02]  /*34c0*/  LDS R0, [UR4+0x18] ;  /* 0x00001804ff007984 */ /* 0x000ea40008000800 */
[----:B--2---:R-:W-:-:S04]  /*34d0*/  LOP3.LUT R0, R0, UR5, RZ, 0xc0, !PT ;  /* 0x0000000500007c12 */ /* 0x004fc8000f8ec0ff */
[----:B------:R-:W-:-:S13]  /*34e0*/  ISETP.NE.AND P0, PT, R0, UR5, PT ;  /* 0x0000000500007c0c */ /* 0x000fda000bf05270 */
[----:B------:R-:W-:Y:S05]  /*34f0*/  @P0 BRA `(.L_x_63) ;  /* 0x00000000003c0947 */ /* 0x000fea0003800000 */
[----:B------:R-:W2:Y:S01]  /*3500*/  S2R R2, SR_LANEID ;  /* 0x0000000000027919 */ /* 0x000ea20000000000 */
[----:B------:R-:W-:Y:S01]  /*3510*/  ULOP3.LUT UR8, URZ, UR8, URZ, 0x33, !UPT ;  /* 0x00000008ff087292 */ /* 0x000fe2000f8e33ff */
[----:B------:R-:W-:Y:S01]  /*3520*/  LOP3.LUT R4, RZ, UR5, RZ, 0x33, !PT ;  /* 0x00000005ff047c12 */ /* 0x000fe2000f8e33ff */
[----:B------:R-:W-:Y:S02]  /*3530*/  VOTEU.ANY UR7, UPT, PT ;  /* 0x0000000000077886 */ /* 0x000fe400038e0100 */
[----:B------:R-:W-:Y:S01]  /*3540*/  UFLO.U32 UR7, UR7 ;  /* 0x00000007000772bd */ /* 0x000fe200080e0000 */
[----:B------:R-:W3:Y:S01]  /*3550*/  REDUX UR5, R4 ;  /* 0x00000000040573c4 */ /* 0x000ee20000000000 */
[----:B------:R-:W-:-:S06]  /*3560*/  IMAD.U32 R0, RZ, RZ, UR8 ;  /* 0x00000008ff007e24 */ /* 0x000fcc000f8e00ff */
[----:B------:R1:W-:Y:S01]  /*3570*/  UTCATOMSWS.AND URZ, UR8 ;  /* 0x0000000800ff79e3 */ /* 0x0003e20008000000 */
[----:B------:R-:W4:Y:S01]  /*3580*/  REDUX UR6, R0 ;  /* 0x00000000000673c4 */ /* 0x000f220000000000 */
[----:B--2---:R-:W-:Y:S01]  /*3590*/  ISETP.EQ.U32.AND P0, PT, R2, UR7, PT ;  /* 0x0000000702007c0c */ /* 0x004fe2000bf02070 */
[----:B---3--:R-:W-:Y:S01]  /*35a0*/  IMAD.U32 R2, RZ, RZ, UR5 ;  /* 0x00000005ff027e24 */ /* 0x008fe2000f8e00ff */
[----:B----4-:R-:W-:-:S11]  /*35b0*/  MOV R3, UR6 ;  /* 0x0000000600037c02 */ /* 0x010fd60008000f00 */
[----:B------:R1:W-:Y:S04]  /*35c0*/  @P0 ATOMS.AND RZ, [UR4+0x14], R3 ;  /* 0x00001403ffff098c */ /* 0x0003e8000a800004 */
[----:B------:R1:W-:Y:S01]  /*35d0*/  @P0 ATOMS.AND RZ, [UR4+0x18], R2 ;  /* 0x00001802ffff098c */ /* 0x0003e2000a800004 */
[----:B------:R-:W-:Y:S05]  /*35e0*/  BRA `(.L_x_64) ;  /* 0x0000000000147947 */ /* 0x000fea0003800000 */
.L_x_63:
[----:B------:R-:W-:Y:S02]  /*35f0*/  MOV R2, 0x3610 ;  /* 0x0000361000027802 */ /* 0x000fe40000000f00 */
[----:B-1--45:R-:W-:Y:S05]  /*3600*/  CALL.REL.NOINC `($__internal_0_$__cuda_sm10x_tcgen05_guardrail_trap_col_being_dealloced_not_returned_by_alloc) ;  /* 0x0000005000bc7944 */ /* 0x032fea0003c00000 */
[----:B------:R-:W-:Y:S05]  /*3610*/  BRA `(.L_x_64) ;  /* 0x0000000000087947 */ /* 0x000fea0003800000 */
.L_x_62:
[----:B------:R-:W-:Y:S02]  /*3620*/  MOV R2, 0x3640 ;  /* 0x0000364000027802 */ /* 0x000fe40000000f00 */
[----:B-1--45:R-:W-:Y:S05]  /*3630*/  CALL.REL.NOINC `($__internal_2_$__cuda_sm10x_tcgen05_guardrail_trap_unallocated_columns_being_dealloced) ;  /* 0x0000005000c87944 */ /* 0x032fea0003c00000 */
.L_x_64:
[----:B------:R-:W-:Y:S01]  /*3640*/  NOP ;  /* 0x0000000000007918 */ /* 0x000fe20000000000 */
[----:B-1----:R-:W-:Y:S05]  /*3650*/  EXIT ;  /* 0x000000000000794d */ /* 0x002fea0003800000 */
.L_x_46:
[----:B------:R-:W-:-:S09]  /*3660*/  UISETP.NE.OR UP2, UPT, UR8, 0x3, !UP2 ;  /* 0x000000030800788c */ /* 0x000fd2000d745670 */
[----:B------:R-:W-:Y:S05]  /*3670*/  BRA.U UP2, `(.L_x_65) ;  /* 0x0000000d02407547 */ /* 0x000fea000b800000 */
[----:B------:R-:W1:Y:S01]  /*3680*/  LDC R0, c[0x0][0xb30] ;  /* 0x0002cc00ff007b82 */ /* 0x000e620000000800 */
[----:B------:R-:W2:Y:S01]  /*3690*/  LDCU.64 UR8, c[0x0][0x888] ;  /* 0x00011100ff0877ac */ /* 0x000ea20008000a00 */
[----:B------:R-:W-:Y:S02]  /*36a0*/  HFMA2 R29, -RZ, RZ, 0, 0 ;  /* 0x00000000ff1d7431 */ /* 0x000fe400000001ff */
[----:B------:R-:W-:Y:S01]  /*36b0*/  IMAD.MOV.U32 R31, RZ, RZ, 0x1 ;  /* 0x00000001ff1f7424 */ /* 0x000fe200078e00ff */
[----:B------:R-:W-:Y:S01]  /*36c0*/  MOV R23, 0x2000 ;  /* 0x0000200000177802 */ /* 0x000fe20000000f00 */
[----:B------:R-:W4:Y:S01]  /*36d0*/  LDCU.64 UR4, c[0x0][0x890] ;  /* 0x00011200ff0477ac */ /* 0x000f220008000a00 */
[----:B------:R-:W-:Y:S01]  /*36e0*/  IMAD.MOV.U32 R30, RZ, RZ, RZ ;  /* 0x000000ffff1e7224 */ /* 0x000fe200078e00ff */
[----:B------:R-:W3:Y:S01]  /*36f0*/  LDC R19, c[0x0][0x370] ;  /* 0x0000dc00ff137b82 */ /* 0x000ee20000000800 */
[----:B------:R-:W-:Y:S01]  /*3700*/  UMOV UR7, 0x400 ;  /* 0x0000040000077882 */ /* 0x000fe20000000000 */
[----:B------:R-:W-:-:S02]  /*3710*/  UPLOP3.LUT UP1, UPT, UPT, UPT, UPT, 0x40, 0x4 ;  /* 0x000000000004789c */ /* 0x000fc40003f2e870 */
[----:B------:R-:W-:-:S04]  /*3720*/  ULEA UR7, UR37, UR7, 0x18 ;  /* 0x0000000725077291 */ /* 0x000fc8000f8ec0ff */
[----:B------:R-:W3:Y:S01]  /*3730*/  LDC R2, c[0x0][0xb0c] ;  /* 0x0002c300ff027b82 */ /* 0x000ee20000000800 */
[----:B------:R-:W-:Y:S02]  /*3740*/  UIADD3 UR13, UPT, UPT, UR7, 0x28, URZ ;  /* 0x00000028070d7890 */ /* 0x000fe4000fffe0ff */
[----:B--2---:R-:W-:Y:S02]  /*3750*/  UISETP.NE.U32.AND UP2, UPT, UR8, URZ, UPT ;  /* 0x000000ff0800728c */ /* 0x004fe4000bf45070 */
[----:B------:R-:W-:Y:S02]  /*3760*/  UIADD3 UR17, UPT, UPT, UR7, 0x20, URZ ;  /* 0x0000002007117890 */ /* 0x000fe4000fffe0ff */
[----:B----4-:R-:W-:Y:S01]  /*3770*/  UISETP.NE.U32.AND UP3, UPT, UR4, URZ, UPT ;  /* 0x000000ff0400728c */ /* 0x010fe2000bf65070 */
[----:B------:R-:W2:Y:S01]  /*3780*/  LDC R18, c[0x0][0xb20] ;  /* 0x0002c800ff127b82 */ /* 0x000ea20000000800 */
[----:B-1----:R-:W-:Y:S01]  /*3790*/  ISETP.NE.AND P1, PT, R0, 0x1, PT ;  /* 0x000000010000780c */ /* 0x002fe20003f25270 */
[----:B------:R-:W-:-:S02]  /*37a0*/  UISETP.NE.AND.EX UP2, UPT, UR9, URZ, UPT, UP2 ;  /* 0x000000ff0900728c */ /* 0x000fc4000bf45320 */
[----:B------:R-:W-:Y:S02]  /*37b0*/  UPRMT UR13, UR37, 0x654, UR13 ;  /* 0x00000654250d7896 */ /* 0x000fe4000800000d */
[----:B------:R-:W-:Y:S02]  /*37c0*/  UISETP.NE.AND.EX UP3, UPT, UR5, URZ, UPT, UP3 ;  /* 0x000000ff0500728c */ /* 0x000fe4000bf65330 */
[----:B------:R-:W1:Y:S08]  /*37d0*/  LDC.64 R32, c[0x0][0x348] ;  /* 0x0000d200ff207b82 */ /* 0x000e700000000a00 */
[----:B------:R-:W4:Y:S08]  /*37e0*/  LDC.64 R16, c[0x0][0xb10] ;  /* 0x0002c400ff107b82 */ /* 0x000f300000000a00 */
[----:B------:R-:W1:Y:S08]  /*37f0*/  LDC.64 R6, c[0x0][0xb18] ;  /* 0x0002c600ff067b82 */ /* 0x000e700000000a00 */
[----:B------:R-:W1:Y:S08]  /*3800*/  LDC.64 R4, c[0x0][0xb28] ;  /* 0x0002ca00ff047b82 */ /* 0x000e700000000a00 */
[----:B--23--:R-:W1:Y:S02]  /*3810*/  LDC R22, c[0x0][0x374] ;  /* 0x0000dd00ff167b82 */ /* 0x00ce640000000800 */
.L_x_74:
[C---:B------:R-:W-:Y:S02]  /*3820*/  LEA R0, R30.reuse, UR7, 0x3 ;  /* 0x000000071e007c11 */ /* 0x040fe4000f8e18ff */
[----:B------:R-:W-:Y:S02]  /*3830*/  SHF.L.U32 R3, R29, 0x1f, RZ ;  /* 0x0000001f1d037819 */ /* 0x000fe400000006ff */
[----:B------:R-:W-:Y:S02]  /*3840*/  LEA R24, R30, UR7, 0x4 ;  /* 0x000000071e187c11 */ /* 0x000fe4000f8e20ff */
[----:B--2---:R-:W2:Y:S02]  /*3850*/  SYNCS.PHASECHK.TRANS64.TRYWAIT P0, [R0+URZ+0x50], R3 ;  /* 0x00005003000075a7 */ /* 0x004ea400080011ff */
[----:B--2---:R-:W-:Y:S05]  /*3860*/  @!P0 BRA `(.L_x_66) ;  /* 0x0000004c00608947 */ /* 0x004fea0003800000 */
.L_x_126:
[----:B------:R-:W-:Y:S01]  /*3870*/  ISETP.GE.AND P0, PT, R72, 0x1, PT ;  /* 0x000000014800780c */ /* 0x000fe20003f06270 */
[----:B------:R-:W3:Y:S01]  /*3880*/  LDS.128 R24, [R24+0xe0] ;  /* 0x0000e00018187984 */ /* 0x000ee20000000c00 */
[----:B--2---:R-:W-:Y:S01]  /*3890*/  VIADD R0, R0, 0x60 ;  /* 0x0000006000007836 */ /* 0x004fe20000000000 */
[----:B------:R-:W-:Y:S01]  /*38a0*/  @!PT LDS RZ, [RZ] ;  /* 0x00000000fffff984 */ /* 0x000fe20000000800 */
[----:B------:R-:W-:Y:S01]  /*38b0*/  @!PT LDS RZ, [RZ] ;  /* 0x00000000fffff984 */ /* 0x000fe20000000800 */
[----:B------:R-:W-:Y:S01]  /*38c0*/  @!PT LDS RZ, [RZ] ;  /* 0x00000000fffff984 */ /* 0x000fe20000000800 */
[----:B------:R-:W-:Y:S01]  /*38d0*/  @!PT LDS RZ, [RZ] ;  /* 0x00000000fffff984 */ /* 0x000fe20000000800 */
[----:B------:R2:W-:Y:S06]  /*38e0*/  MEMBAR.ALL.CTA ;  /* 0x0000000000007992 */ /* 0x0005ec0000008000 */
[----:B--2---:R-:W2:Y:S01]  /*38f0*/  FENCE.VIEW.ASYNC.S ;  /* 0x00000000000073c6 */ /* 0x004ea20000000000 */
[----:B------:R-:W-:Y:S04]  /*3900*/  PRMT R0, RZ, 0x654, R0 ;  /* 0x00000654ff007816 */ /* 0x000fe80000000000 */
[----:B--2---:R2:W-:Y:S01]  /*3910*/  SYNCS.ARRIVE.TRANS64.RED.A1T0 RZ, [R0+URZ], RZ ;  /* 0x000000ff00ff79a7 */ /* 0x0045e200081004ff */
[----:B---3--:R-:W-:Y:S11]  /*3920*/  LOP3.LUT P3, RZ, R26, 0x1, RZ, 0xc0, !PT ;  /* 0x000000011aff7812 */ /* 0x008ff6000786c0ff */
[----:B------:R-:W-:Y:S02]  /*3930*/  @!UPT UIADD3 URZ, UPT, UPT, URZ, URZ, URZ ;  /* 0x000000fffffff290 */ /* 0x000fe4000fffe0ff */
[----:B------:R-:W-:Y:S02]  /*3940*/  @P3 MOV R13, R24 ;  /* 0x00000018000d3202 */ /* 0x000fe40000000f00 */
[----:B------:R-:W-:Y:S01]  /*3950*/  @P3 LOP3.LUT R8, R25, 0xffff, RZ, 0xc0, !PT ;  /* 0x0000ffff19083812 */ /* 0x000fe200078ec0ff */
[----:B--2---:R-:W-:Y:S06]  /*3960*/  @!P0 BRA `(.L_x_67) ;  /* 0x0000000000a48947 */ /* 0x004fec0003800000 */
[----:B-1----:R-:W-:Y:S01]  /*3970*/  IMAD.HI.U32 R35, R22, R7, RZ ;  /* 0x0000000716237227 */ /* 0x002fe200078e00ff */
[----:B------:R-:W-:Y:S02]  /*3980*/  ISETP.NE.AND P0, PT, R6, 0x1, PT ;  /* 0x000000010600780c */ /* 0x000fe40003f05270 */
[----:B------:R-:W-:Y:S01]  /*3990*/  ISETP.NE.AND P2, PT, R72, 0x1, PT ;  /* 0x000000014800780c */ /* 0x000fe20003f45270 */
[----:B----4-:R-:W-:Y:S01]  /*39a0*/  IMAD.HI.U32 R34, R19, R16, RZ ;  /* 0x0000001013227227 */ /* 0x010fe200078e00ff */
[----:B------:R-:W-:Y:S02]  /*39b0*/  SHF.R.U32.HI R35, RZ, R18, R35 ;  /* 0x00000012ff237219 */ /* 0x000fe40000011623 */
[----:B------:R-:W-:Y:S01]  /*39c0*/  ISETP.NE.AND P4, PT, R2, 0x1, PT ;  /* 0x000000010200780c */ /* 0x000fe20003f85270 */
[----:B------:R-:W-:Y:S01]  /*39d0*/  IMAD.HI.U32 R36, R13, R16, RZ ;  /* 0x000000100d247227 */ /* 0x000fe200078e00ff */
[----:B------:R-:W-:Y:S02]  /*39e0*/  SHF.R.U32.HI R34, RZ, R17, R34 ;  /* 0x00000011ff227219 */ /* 0x000fe40000011622 */
[----:B------:R-:W-:Y:S01]  /*39f0*/  SEL R3, R22, R35, !P0 ;  /* 0x0000002316037207 */ /* 0x000fe20004000000 */
[C---:B------:R-:W-:Y:S01]  /*3a00*/  IMAD.HI.U32 R35, R8.reuse, R7, RZ ;  /* 0x0000000708237227 */ /* 0x040fe200078e00ff */
[----:B------:R-:W-:Y:S02]  /*3a10*/  SEL R11, R19, R34, !P4 ;  /* 0x00000022130b7207 */ /* 0x000fe40006000000 */
[----:B------:R-:W-:Y:S01]  /*3a20*/  SHF.R.U32.HI R36, RZ, R17, R36 ;  /* 0x00000011ff247219 */ /* 0x000fe20000011624 */
[----:B------:R-:W-:Y:S01]  /*3a30*/  IMAD.HI.U32 R38, R3, R4, RZ ;  /* 0x0000000403267227 */ /* 0x000fe200078e00ff */
[----:B------:R-:W-:Y:S03]  /*3a40*/  SHF.R.U32.HI R35, RZ, R18, R35 ;  /* 0x00000012ff237219 */ /* 0x000fe60000011623 */
[----:B------:R-:W-:Y:S01]  /*3a50*/  IMAD.HI.U32 R34, R11, R4, RZ ;  /* 0x000000040b227227 */ /* 0x000fe200078e00ff */
[----:B------:R-:W-:Y:S02]  /*3a60*/  @P2 SHF.R.U32.HI R3, RZ, R5, R38 ;  /* 0x00000005ff032219 */ /* 0x000fe40000011626 */
[----:B------:R-:W-:Y:S02]  /*3a70*/  SEL R9, R8, R35, !P0 ;  /* 0x0000002308097207 */ /* 0x000fe40004000000 */
[----:B------:R-:W-:Y:S01]  /*3a80*/  @P2 SHF.R.U32.HI R11, RZ, R5, R34 ;  /* 0x00000005ff0b2219 */ /* 0x000fe20000011622 */
[C---:B------:R-:W-:Y:S01]  /*3a90*/  IMAD R10, R72.reuse, R3, RZ ;  /* 0x00000003480a7224 */ /* 0x040fe200078e02ff */
[----:B------:R-:W-:Y:S01]  /*3aa0*/  SEL R3, R13, R36, !P4 ;  /* 0x000000240d037207 */ /* 0x000fe20006000000 */
[C---:B------:R-:W-:Y:S03]  /*3ab0*/  IMAD.HI.U32 R14, R9.reuse, R4, RZ ;  /* 0x00000004090e7227 */ /* 0x040fe600078e00ff */
[----:B------:R-:W-:Y:S01]  /*3ac0*/  ISETP.GE.AND P0, PT, R9, R10, PT ;  /* 0x0000000a0900720c */ /* 0x000fe20003f06270 */
[C---:B------:R-:W-:Y:S01]  /*3ad0*/  IMAD R12, R72.reuse, R11, RZ ;  /* 0x0000000b480c7224 */ /* 0x040fe200078e02ff */
[-C--:B------:R-:W-:Y:S04]  /*3ae0*/  SHF.R.U32.HI R14, RZ, R5.reuse, R14 ;  /* 0x00000005ff0e7219 */ /* 0x080fe8000001160e */
[----:B------:R-:W-:Y:S02]  /*3af0*/  ISETP.GE.OR P0, PT, R3, R12, P0 ;  /* 0x0000000c0300720c */ /* 0x000fe40000706670 */
[----:B------:R-:W-:Y:S05]  /*3b00*/  SEL R15, R9, R14, !P2 ;  /* 0x0000000e090f7207 */ /* 0x000fea0005000000 */
[----:B------:R-:W-:Y:S04]  /*3b10*/  IMAD.MOV R14, RZ, RZ, -R15 ;  /* 0x000000ffff0e7224 */ /* 0x000fe800078e0a0f */
[----:B------:R-:W-:Y:S02]  /*3b20*/  IMAD R14, R72, R14, R9 ;  /* 0x0000000e480e7224 */ /* 0x000fe400078e0209 */
[C---:B------:R-:W-:Y:S05]  /*3b30*/  @!P0 IMAD.HI.U32 R10, R3.reuse, R4, RZ ;  /* 0x00000004030a8227 */ /* 0x040fea00078e00ff */
[----:B------:R-:W-:Y:S04]  /*3b40*/  @!P0 SHF.R.U32.HI R10, RZ, R5, R10 ;  /* 0x00000005ff0a8219 */ /* 0x000fe8000001160a */
[----:B------:R-:W-:Y:S01]  /*3b50*/  @!P0 SEL R0, R3, R10, !P2 ;  /* 0x0000000a03008207 */ /* 0x000fe20005000000 */
[----:B------:R-:W-:Y:S03]  /*3b60*/  IMAD.MOV R10, RZ, RZ, -R3 ;  /* 0x000000ffff0a7224 */ /* 0x000fe600078e0a03 */
[----:B------:R-:W-:Y:S01]  /*3b70*/  @!P0 IADD3 R15, PT, PT, R15, -R0, RZ ;  /* 0x800000000f0f8210 */ /* 0x000fe20007ffe0ff */
[----:B------:R-:W-:Y:S01]  /*3b80*/  @!P0 IMAD R0, R11, R14, R0 ;  /* 0x0000000e0b008224 */ /* 0x000fe200078e0200 */
[----:B------:R-:W-:Y:S01]  /*3b90*/  IADD3 R11, PT, PT, -R9, RZ, RZ ;  /* 0x000000ff090b7210 */ /* 0x000fe20007ffe1ff */
[----:B------:R-:W-:Y:S02]  /*3ba0*/  IMAD R13, R2, R10, R13 ;  /* 0x0000000a020d7224 */ /* 0x000fe400078e020d */
[----:B------:R-:W-:Y:S02]  /*3bb0*/  @!P0 IMAD R9, R15, R72, R3 ;  /* 0x000000480f098224 */ /* 0x000fe400078e0203 */
[----:B------:R-:W-:Y:S02]  /*3bc0*/  @!P0 IMAD.MOV.U32 R3, RZ, RZ, R0 ;  /* 0x000000ffff038224 */ /* 0x000fe400078e0000 */
[----:B------:R-:W-:Y:S02]  /*3bd0*/  IMAD R8, R6, R11, R8 ;  /* 0x0000000b06087224 */ /* 0x000fe400078e0208 */
[----:B------:R-:W-:Y:S02]  /*3be0*/  IMAD R13, R3, R2, R13 ;  /* 0x00000002030d7224 */ /* 0x000fe400078e020d */
[----:B------:R-:W-:Y:S02]  /*3bf0*/  IMAD R8, R9, R6, R8 ;  /* 0x0000000609087224 */ /* 0x000fe400078e0208 */
.L_x_67:
[----:B------:R-:W-:Y:S05]  /*3c00*/  BRA.U UP1, `(.L_x_68) ;  /* 0x0000000101107547 */ /* 0x000fea000b800000 */
[----:B------:R-:W-:Y:S04]  /*3c10*/  MOV R0, UR6 ;  /* 0x0000000600007c02 */ /* 0x000fe80008000f00 */
[----:B------:R-:W-:Y:S04]  /*3c20*/  SHF.L.U32 R3, R0, 0x1f, RZ ;  /* 0x0000001f00037819 */ /* 0x000fe800000006ff */
[----:B------:R-:W2:Y:S02]  /*3c30*/  SYNCS.PHASECHK.TRANS64.TRYWAIT P0, [UR7+0x48], R3 ;  /* 0x00004803ff0075a7 */ /* 0x000ea40008001107 */
[----:B--2---:R-:W-:Y:S05]  /*3c40*/  @!P0 BRA `(.L_x_69) ;  /* 0x00000048007c8947 */ /* 0x004fea0003800000 */
.L_x_68:
[----:B------:R-:W-:Y:S02]  /*3c50*/  R2UR UR19, R21 ;  /* 0x00000000151372ca */ /* 0x000fe400000e0000 */
[----:B------:R-:W-:Y:S02]  /*3c60*/  R2UR UR18, R20 ;  /* 0x00000000141272ca */ /* 0x000fe400000e0000 */
[----:B------:R-:W-:Y:S02]  /*3c70*/  ISETP.NE.U32.AND P2, PT, RZ, UR4, PT ;  /* 0x00000004ff007c0c */ /* 0x000fe4000bf45070 */
[----:B------:R-:W-:Y:S02]  /*3c80*/  SHF.L.U32 R12, R31, 0x1f, RZ ;  /* 0x0000001f1f0c7819 */ /* 0x000fe400000006ff */
[----:B------:R-:W-:Y:S05]  /*3c90*/  ISETP.NE.AND.EX P2, PT, RZ, UR5, PT, P2 ;  /* 0x00000005ff007c0c */ /* 0x000fea000bf45320 */
[----:B------:R-:W-:Y:S02]  /*3ca0*/  USHF.L.U32 UR19, UR19, 0x7, URZ ;  /* 0x0000000713137899 */ /* 0x000fe400080006ff */
[----:B------:R-:W-:Y:S01]  /*3cb0*/  USHF.L.U32 UR18, UR18, 0x7, URZ ;  /* 0x0000000712127899 */ /* 0x000fe200080006ff */
[----:B------:R-:W-:Y:S11]  /*3cc0*/  BRA.U !UP3, `(.L_x_70) ;  /* 0x000000010b347547 */ /* 0x000ff6000b800000 */
[----:B------:R-:W-:Y:S01]  /*3cd0*/  UPLOP3.LUT UP0, UPT, UPT, UPT, UP2, 0x80, 0x8 ;  /* 0x000000000008789c */ /* 0x000fe20003f0f020 */
[----:B--2---:R-:W-:Y:S02]  /*3ce0*/  HFMA2 R0, -RZ, RZ, 0, 5.9604644775390625e-08 ;  /* 0x00000001ff007431 */ /* 0x004fe400000001ff */
[----:B------:R-:W-:Y:S03]  /*3cf0*/  IMAD.MOV.U32 R151, RZ, RZ, 0x1 ;  /* 0x00000001ff977424 */ /* 0x000fe600078e00ff */
[----:B------:R-:W-:Y:S05]  /*3d00*/  PLOP3.LUT P0, PT, PT, PT, UP0, 0x80, 0x8 ;  /* 0x000000000008781c */ /* 0x000fea0003f0f008 */
[----:B------:R-:W2:Y:S01]  /*3d10*/  @UP0 LDCU.64 UR10, c[0x0][0x888] ;  /* 0x00011100ff0a07ac */ /* 0x000ea20008000a00 */
[----:B------:R-:W-:Y:S07]  /*3d20*/  @UP0 UIMAD UR8, UR36, UR4, URZ ;  /* 0x00000004240802a4 */ /* 0x000fee000f8e02ff */
[----:B------:R-:W-:Y:S01]  /*3d30*/  @!P0 PRMT R151, R0, 0x7610, R151 ;  /* 0x0000761000978816 */ /* 0x000fe20000000097 */
[----:B--2---:R-:W-:Y:S03]  /*3d40*/  @UP0 UIMAD.WIDE UR10, UR8, 0x4, UR10 ;  /* 0x00000004080a08a5 */ /* 0x004fe6000f8e020a */
[----:B------:R-:W2:Y:S03]  /*3d50*/  @!UP0 LDCU UR8, c[0x0][0x880] ;  /* 0x00011000ff0887ac */ /* 0x000ea60008000800 */
[----:B------:R-:W-:Y:S01]  /*3d60*/  IMAD.U32 R10, RZ, RZ, UR10 ;  /* 0x0000000aff0a7e24 */ /* 0x000fe2000f8e00ff */
[----:B------:R-:W-:Y:S05]  /*3d70*/  MOV R11, UR11 ;  /* 0x0000000b000b7c02 */ /* 0x000fea0008000f00 */
[----:B-----5:R3:W5:Y:S02]  /*3d80*/  @P0 LDG.E R82, desc[UR46][R10.64] ;  /* 0x0000002e0a520981 */ /* 0x020764000c1e1900 */
[----:B--23--:R-:W-:Y:S07]  /*3d90*/  @!P0 IMAD.U32 R82, RZ, RZ, UR8 ;  /* 0x00000008ff528e24 */ /* 0x00cfee000f8e00ff */
.L_x_70:
[----:B-----5:R-:W-:Y:S01]  /*3da0*/  @!P2 ISETP.EQ.AND P0, PT, R82, RZ, PT ;  /* 0x000000ff5200a20c */ /* 0x020fe20003f02270 */
[----:B------:R-:W-:Y:S01]  /*3db0*/  @!UPT UIADD3 URZ, UPT, UPT, URZ, URZ, URZ ;  /* 0x000000fffffff290 */ /* 0x000fe2000fffe0ff */
[----:B------:R-:W-:Y:S11]  /*3dc0*/  @!P2 BRA `(.L_x_71) ;  /* 0x000000000014a947 */ /* 0x000ff60003800000 */
[----:B------:R-:W-:Y:S02]  /*3dd0*/  LOP3.LUT P2, RZ, R151, 0xff, RZ, 0xc0, !PT ;  /* 0x000000ff97ff7812 */ /* 0x000fe4000784c0ff */
[----:B------:R-:W-:Y:S04]  /*3de0*/  PLOP3.LUT P0, PT, PT, PT, UP0, 0x80, 0x8 ;  /* 0x000000000008781c */ /* 0x000fe80003f0f008 */
[----:B------:R-:W-:Y:S07]  /*3df0*/  PLOP3.LUT P0, PT, P0, PT, PT, 0x8, 0x80 ;  /* 0x000000000080781c */ /* 0x000fee000070e170 */
[----:B------:R-:W-:Y:S11]  /*3e00*/  @P2 ISETP.EQ.AND P0, PT, R82, RZ, PT ;  /* 0x000000ff5200220c */ /* 0x000ff60003f02270 */
[----:B------:R-:W-:Y:S02]  /*3e10*/  @!UPT UIADD3 URZ, UPT, UPT, URZ, URZ, URZ ;  /* 0x000000fffffff290 */ /* 0x000fe4000fffe0ff */
.L_x_71:
[----:B------:R-:W3:Y:S01]  /*3e20*/  SYNCS.PHASECHK.TRANS64.TRYWAIT P2, [UR7+0x30], R12 ;  /* 0x0000300cff0075a7 */ /* 0x000ee20008041107 */
[----:B------:R-:W-:Y:S04]  /*3e30*/  ELECT P4, URZ, PT ;  /* 0x0000000000ff782f */ /* 0x000fe80003880000 */
[----:B------:R-:W-:Y:S11]  /*3e40*/  PLOP3.LUT P4, PT, P0, P4, PT, 0xf2, 0x2f ;  /* 0x00000000002f781c */ /* 0x000ff60000789e72 */
[----:B------:R-:W-:Y:S02]  /*3e50*/  @!UPT UIADD3 URZ, UPT, UPT, URZ, URZ, URZ ;  /* 0x000000fffffff290 */ /* 0x000fe4000fffe0ff */
[----:B-1----:R-:W-:Y:S05]  /*3e60*/  @!P4 IADD3 R21, P0, PT, R32, 0x580, RZ ;  /* 0x000005802015c810 */ /* 0x002fea0007f1e0ff */
[----:B------:R-:W-:Y:S01]  /*3e70*/  @!P4 IMAD.X R20, RZ, RZ, R33, P0 ;  /* 0x000000ffff14c224 */ /* 0x000fe200000e0621 */
[----:B---3--:R-:W-:Y:S07]  /*3e80*/  @!P2 BRA `(.L_x_72) ;  /* 0x000000480004a947 */ /* 0x008fee0003800000 */
.L_x_129:
[----:B------:R-:W3:Y:S01]  /*3e90*/  LDC.64 R14, c[0x0][0xb10] ;  /* 0x0002c400ff0e7b82 */ /* 0x000ee20000000a00 */
[----:B------:R-:W-:Y:S01]  /*3ea0*/  @!P4 R2UR UR8, R20 ;  /* 0x000000001408c2ca */ /* 0x000fe200000e0000 */
[----:B------:R-:W-:Y:S01]  /*3eb0*/  VOTEU.ALL UP1, P4 ;  /* 0x0000000000ff7886 */ /* 0x000fe20002020000 */
[----:B------:R-:W-:Y:S01]  /*3ec0*/  @!P4 R2UR UR9, R21 ;  /* 0x000000001509c2ca */ /* 0x000fe200000e0000 */
[----:B------:R-:W-:Y:S01]  /*3ed0*/  UMOV UR10, 0x0 ;  /* 0x00000000000a7882 */ /* 0x000fe20000000000 */
[----:B------:R-:W-:Y:S03]  /*3ee0*/  UMOV UR11, 0x10000000 ;  /* 0x10000000000b7882 */ /* 0x000fe60000000000 */
[----:B------:R-:W5:Y:S01]  /*3ef0*/  LDC.64 R10, c[0x0][0xb18] ;  /* 0x0002c600ff0a7b82 */ /* 0x000f620000000a00 */
[----:B------:R-:W-:Y:S01]  /*3f00*/  @!UP1 UIADD3 UR16, UPT, UPT, UR7, 0x200, URZ ;  /* 0x0000020007109890 */ /* 0x000fe2000fffe0ff */
[----:B------:R-:W-:Y:S01]  /*3f10*/  @P3 SHF.R.U32.HI R28, RZ, 0x10, R25 ;  /* 0x00000010ff1c3819 */ /* 0x000fe20000011619 */
[----:B------:R-:W-:Y:S01]  /*3f20*/  VOTEU.ALL UP1, P4 ;  /* 0x0000000000ff7886 */ /* 0x000fe20002020000 */
[----:B------:R-:W-:Y:S01]  /*3f30*/  UMOV UR20, UR36 ;  /* 0x0000002400147c82 */ /* 0x000fe20008000000 */
[----:B------:R-:W-:Y:S03]  /*3f40*/  VIADD R30, R30, 0x1 ;  /* 0x000000011e1e7836 */ /* 0x000fe60000000000 */
[----:B--2---:R-:W2:Y:S01]  /*3f50*/  @!P1 LDC R0, c[0x0][0xb20] ;  /* 0x0002c800ff009b82 */ /* 0x004ea20000000800 */
[----:B------:R-:W-:Y:S01]  /*3f60*/  IMAD.U32 R21, RZ, RZ, UR8 ;  /* 0x00000008ff157e24 */ /* 0x000fe2000f8e00ff */
[----:B------:R-:W-:Y:S06]  /*3f70*/  UPRMT UR8, UR37, 0x654, UR17 ;  /* 0x0000065425087896 */ /* 0x000fec0008000011 */
[----:B-1----:R-:W1:Y:S01]  /*3f80*/  @!P1 LDC R3, c[0x0][0xb0c] ;  /* 0x0002c300ff039b82 */ /* 0x002e620000000800 */
[----:B------:R-:W-:Y:S01]  /*3f90*/  IMAD.U32 R20, RZ, RZ, UR9 ;  /* 0x00000009ff147e24 */ /* 0x000fe2000f8e00ff */
[----:B------:R-:W-:Y:S04]  /*3fa0*/  @!P4 R2UR UR15, R21 ;  /* 0x00000000150fc2ca */ /* 0x000fe800000e0000 */
[----:B------:R-:W-:Y:S01]  /*3fb0*/  @!P4 R2UR UR14, R20 ;  /* 0x00000000140ec2ca */ /* 0x000fe200000e0000 */
[----:B------:R-:W-:Y:S11]  /*3fc0*/  @!P4 IMAD.MOV.U32 R20, RZ, RZ, 0x2000 ;  /* 0x00002000ff14c424 */ /* 0x000ff600078e00ff */
[----:B------:R-:W-:Y:S01]  /*3fd0*/  @!UPT UIADD3 URZ, UPT, UPT, URZ, URZ, URZ ;  /* 0x000000fffffff290 */ /* 0x000fe2000fffe0ff */
[----:B------:R1:W-:Y:S01]  /*3fe0*/  @!UP1 UTMALDG.3D [UR16], [UR14], desc[UR10] ;  /* 0x00000a100e0095b4 */ /* 0x0003e20008011000 */
[----:B------:R1:W-:Y:S02]  /*3ff0*/  @!P4 SYNCS.ARRIVE.TRANS64.RED.A0TR RZ, [UR7+0x20], R20 ;  /* 0x00002014ffffc9a7 */ /* 0x0003e40008300407 */
[----:B-1----:R-:W-:Y:S01]  /*4000*/  @!P1 ISETP.NE.AND P2, PT, R3, 0x1, PT ;  /* 0x000000010300980c */ /* 0x002fe20003f45270 */
[C---:B---3--:R-:W-:Y:S01]  /*4010*/  @!P1 IMAD.HI.U32 R14, R13.reuse, R14, RZ ;  /* 0x0000000e0d0e9227 */ /* 0x048fe200078e00ff */
[----:B-----5:R-:W-:Y:S03]  /*4020*/  @!P1 ISETP.NE.AND P0, PT, R10, 0x1, PT ;  /* 0x000000010a00980c */ /* 0x020fe60003f05270 */
[C---:B------:R-:W-:Y:S01]  /*4030*/  @!P1 IMAD.HI.U32 R11, R8.reuse, R11, RZ ;  /* 0x0000000b080b9227 */ /* 0x040fe200078e00ff */
[----:B------:R-:W-:Y:S04]  /*4040*/  @!P1 SHF.R.U32.HI R14, RZ, R15, R14 ;  /* 0x0000000fff0e9219 */ /* 0x000fe8000001160e */
[----:B--2---:R-:W-:Y:S01]  /*4050*/  @!P1 SHF.R.U32.HI R9, RZ, R0, R11 ;  /* 0x00000000ff099219 */ /* 0x004fe2000001160b */
[----:B------:R-:W-:Y:S01]  /*4060*/  SYNCS.ARRIVE.TRANS64.RED.A1T0 RZ, [UR8], RZ ;  /* 0x000000ffffff79a7 */ /* 0x000fe20008100408 */
[----:B------:R-:W-:Y:S02]  /*4070*/  @!P1 SEL R14, R13, R14, !P2 ;  /* 0x0000000e0d0e9207 */ /* 0x000fe40005000000 */
[----:B------:R-:W-:Y:S01]  /*4080*/  @!P1 SEL R9, R8, R9, !P0 ;  /* 0x0000000908099207 */ /* 0x000fe20004000000 */
[----:B------:R-:W1:Y:S04]  /*4090*/  SYNCS.PHASECHK.TRANS64.TRYWAIT P5, [UR7+0x38], R12 ;  /* 0x0000380cff0075a7 */ /* 0x000e6800080a1107 */
[----:B------:R-:W-:Y:S02]  /*40a0*/  @!P1 IMAD.IADD R0, R9, 0x1, -R14 ;  /* 0x0000000109009824 */ /* 0x000fe400078e0a0e */
[----:B------:R-:W-:Y:S02]  /*40b0*/  @!P1 IMAD.IADD R9, R14, 0x1, -R9 ;  /* 0x000000010e099824 */ /* 0x000fe400078e0a09 */
[----:B------:R-:W-:Y:S02]  /*40c0*/  @!P1 IMAD R13, R0, R3, R13 ;  /* 0x00000003000d9224 */ /* 0x000fe400078e020d */
[----:B------:R-:W-:Y:S01]  /*40d0*/  @!P1 IMAD R8, R9, R10, R8 ;  /* 0x0000000a09089224 */ /* 0x000fe200078e0208 */
[----:B-1----:R-:W-:Y:S06]  /*40e0*/  @!P5 BRA `(.L_x_73) ;  /* 0x000000440084d947 */ /* 0x002fec0003800000 */
.L_x_131:
[----:B-1----:R-:W-:Y:S01]  /*40f0*/  @!P4 IADD3 R3, P0, PT, R32, 0x580, RZ ;  /* 0x000005802003c810 */ /* 0x002fe20007f1e0ff */
[----:B------:R-:W-:Y:S01]  /*4100*/  VOTEU.ALL UP1, P4 ;  /* 0x0000000000ff7886 */ /* 0x000fe20002020000 */
[----:B------:R-:W-:Y:S01]  /*4110*/  UMOV UR20, 0x0 ;  /* 0x0000000000147882 */ /* 0x000fe20000000000 */
[----:B------:R-:W-:Y:S01]  /*4120*/  UMOV UR21, 0x10000000 ;  /* 0x1000000000157882 */ /* 0x000fe20000000000 */
[----:B------:R-:W-:Y:S01]  /*4130*/  @!P4 R2UR UR9, R3 ;  /* 0x000000000309c2ca */ /* 0x000fe200000e0000 */
[----:B------:R-:W-:Y:S01]  /*4140*/  @!P4 IMAD.X R0, RZ, RZ, R33, P0 ;  /* 0x000000ffff00c224 */ /* 0x000fe200000e0621 */
[----:B------:R-:W-:Y:S01]  /*4150*/  @!UP1 UIADD3 UR10, UPT, UPT, UR18, 0x40, URZ ;  /* 0x00000040120a9890 */ /* 0x000fe2000fffe0ff */
[----:B------:R-:W-:Y:S01]  /*4160*/  ISETP.NE.AND P0, PT, R30, 0x2, PT ;  /* 0x000000021e00780c */ /* 0x000fe20003f05270 */
[----:B------:R-:W-:Y:S01]  /*4170*/  UMOV UR11, UR19 ;  /* 0x00000013000b7c82 */ /* 0x000fe20008000000 */
[----:B------:R-:W-:Y:S01]  /*4180*/  UMOV UR12, UR36 ;  /* 0x00000024000c7c82 */ /* 0x000fe20008000000 */
[----:B------:R-:W-:Y:S01]  /*4190*/  @!P4 R2UR UR8, R0 ;  /* 0x000000000008c2ca */ /* 0x000fe200000e0000 */
[----:B------:R-:W-:Y:S01]  /*41a0*/  IMAD.IADD R20, R8, 0x1, R150 ;  /* 0x0000000108147824 */ /* 0x000fe200078e0296 */
[----:B------:R-:W-:Y:S01]  /*41b0*/  @P3 R2UR UR36, R28 ;  /* 0x000000001c2432ca */ /* 0x000fe200000e0000 */
[----:B------:R-:W-:Y:S01]  /*41c0*/  IMAD.IADD R21, R13, 0x1, R152 ;  /* 0x000000010d157824 */ /* 0x000fe200078e0298 */
[----:B------:R-:W-:Y:S02]  /*41d0*/  SEL R0, RZ, 0x1, P0 ;  /* 0x00000001ff007807 */ /* 0x000fe40000000000 */
[----:B------:R-:W-:Y:S01]  /*41e0*/  LOP3.LUT R31, R31, 0x1, RZ, 0x3c, !PT ;  /* 0x000000011f1f7812 */ /* 0x000fe200078e3cff */
[----:B------:R-:W-:Y:S01]  /*41f0*/  IMAD.U32 R10, RZ, RZ, UR9 ;  /* 0x00000009ff0a7e24 */ /* 0x000fe2000f8e00ff */
[----:B------:R-:W-:Y:S01]  /*4200*/  @!UP1 UIADD3 UR9, UPT, UPT, UR7, 0x28, URZ ;  /* 0x0000002807099890 */ /* 0x000fe2000fffe0ff */
[----:B------:R-:W-:Y:S02]  /*4210*/  LOP3.LUT R29, R29, R0, RZ, 0x3c, !PT ;  /* 0x000000001d1d7212 */ /* 0x000fe400078e3cff */
[----:B------:R-:W-:Y:S02]  /*4220*/  SEL R30, R30, RZ, P0 ;  /* 0x000000ff1e1e7207 */ /* 0x000fe40000000000 */
[----:B------:R-:W-:Y:S01]  /*4230*/  IMAD.U32 R11, RZ, RZ, UR8 ;  /* 0x00000008ff0b7e24 */ /* 0x000fe2000f8e00ff */
[----:B------:R-:W-:Y:S01]  /*4240*/  @!P4 R2UR UR14, R10 ;  /* 0x000000000a0ec2ca */ /* 0x000fe200000e0000 */
[----:B------:R-:W-:Y:S01]  /*4250*/  @!UP1 UIADD3 UR8, UPT, UPT, UR7, 0x2200, URZ ;  /* 0x0000220007089890 */ /* 0x000fe2000fffe0ff */
[----:B------:R-:W-:Y:S02]  /*4260*/  VOTEU.ALL UP1, P4 ;  /* 0x0000000000ff7886 */ /* 0x000fe40002020000 */
[----:B------:R-:W-:Y:S11]  /*4270*/  @!P4 R2UR UR15, R11 ;  /* 0x000000000b0fc2ca */ /* 0x000ff600000e0000 */
[----:B------:R-:W-:Y:S02]  /*4280*/  @!UPT UIADD3 URZ, UPT, UPT, URZ, URZ, URZ ;  /* 0x000000fffffff290 */ /* 0x000fe4000fffe0ff */
[----:B------:R2:W-:Y:S01]  /*4290*/  @!UP1 UTMALDG.3D [UR8], [UR14], desc[UR20] ;  /* 0x000014080e0095b4 */ /* 0x0005e20008011000 */
[----:B------:R2:W-:Y:S01]  /*42a0*/  @!P4 SYNCS.ARRIVE.TRANS64.RED.A0TR RZ, [UR7+0x28], R23 ;  /* 0x00002817ffffc9a7 */ /* 0x0005e20008300407 */
[----:B------:R-:W-:Y:S01]  /*42b0*/  UPLOP3.LUT UP1, UPT, UPT, UPT, UPT, 0x80, 0x8 ;  /* 0x000000000008789c */ /* 0x000fe20003f2f070 */
[----:B------:R-:W-:Y:S01]  /*42c0*/  SYNCS.ARRIVE.TRANS64.RED.A1T0 RZ, [UR13], RZ ;  /* 0x000000ffffff79a7 */ /* 0x000fe2000810040d */
[----:B------:R-:W-:Y:S09]  /*42d0*/  @P3 BRA `(.L_x_74) ;  /* 0xfffffff400503947 */ /* 0x000ff2000383ffff */
[----:B------:R-:W-:-:S04]  /*42e0*/  SHF.L.U32 R3, R31, 0x1f, RZ ;  /* 0x0000001f1f037819 */ /* 0x000fc800000006ff */
[----:B------:R-:W1:Y:S02]  /*42f0*/  SYNCS.PHASECHK.TRANS64.TRYWAIT P0, [UR7+0x30], R3 ;  /* 0x00003003ff0075a7 */ /* 0x000e640008001107 */
[----:B-1----:R-:W-:Y:S05]  /*4300*/  @!P0 BRA `(.L_x_75) ;  /* 0x0000004400148947 */ /* 0x002fea0003800000 */
.L_x_133:
[----:B-1----:R-:W-:-:S07]  /*4310*/  MOV R0, UR7 ;  /* 0x0000000700007c02 */ /* 0x002fce0008000f00 */
.L_x_76:
[----:B-1----:R-:W-:-:S04]  /*4320*/  SHF.L.U32 R3, R31, 0x1f, RZ ;  /* 0x0000001f1f037819 */ /* 0x002fc800000006ff */
[----:B------:R1:W3:Y:S03]  /*4330*/  SYNCS.PHASECHK.TRANS64.TRYWAIT P0, [R0+URZ+0x38], R3 ;  /* 0x00003803000075a7 */ /* 0x0002e600080011ff */
[----:B---3--:R-:W-:Y:S05]  /*4340*/  @!P0 NANOSLEEP.SYNCS 0x989680 ;  /* 0x009896800000895d */ /* 0x008fea0003900000 */
[----:B------:R-:W3:Y:S02]  /*4350*/  @!P0 SYNCS.PHASECHK.TRANS64 P0, [R0+URZ+0x38], R3 ;  /* 0x00003803000085a7 */ /* 0x000ee400080010ff */
[----:B--23--:R-:W-:Y:S05]  /*4360*/  @P0 EXIT ;  /* 0x000000000000094d */ /* 0x00cfea0003800000 */
[----:B------:R-:W-:Y:S05]  /*4370*/  BRA `(.L_x_76) ;  /* 0xfffffffc00e87947 */ /* 0x000fea000383ffff */
.L_x_65:
[----:B------:R-:W-:-:S06]  /*4380*/  UISETP.GE.AND UP1, UPT, UR8, 0x4, UPT ;  /* 0x000000040800788c */ /* 0x000fcc000bf26270 */
[----:B------:R-:W-:-:S13]  /*4390*/  PLOP3.LUT P0, PT, PT, PT, UP1, 0x80, 0x8 ;  /* 0x000000000008781c */ /* 0x000fda0003f0f018 */
[----:B------:R-:W-:Y:S05]  /*43a0*/  @!P0 EXIT ;  /* 0x000000000000894d */ /* 0x000fea0003800000 */
[----:B------:R-:W-:Y:S01]  /*43b0*/  BAR.SYNC.DEFER_BLOCKING 0x6, 0xa0 ;  /* 0x0182800000007b1d */ /* 0x000fe20000010000 */
[C---:B------:R-:W-:Y:S01]  /*43c0*/  IMAD.U32 R79, R167.reuse, 0x10000, RZ ;  /* 0x00010000a74f7824 */ /* 0x040fe200078e00ff */
[C---:B------:R-:W-:Y:S01]  /*43d0*/  R2P PR, R167.reuse, 0x6 ;  /* 0x00000006a7007804 */ /* 0x040fe20000000000 */
[----:B------:R-:W-:Y:S01]  /*43e0*/  IMAD.SHL.U32 R2, R167, 0x40, RZ ;  /* 0x00000040a7027824 */ /* 0x000fe200078e00ff */
[----:B------:R-:W-:Y:S01]  /*43f0*/  CS2R R160, SRZ ;  /* 0x0000000000a07805 */ /* 0x000fe2000001ff00 */
[----:B------:R-:W-:Y:S01]  /*4400*/  IMAD.MOV.U32 R164, RZ, RZ, 0x20 ;  /* 0x00000020ffa47424 */ /* 0x000fe200078e00ff */
[----:B------:R-:W-:Y:S02]  /*4410*/  UMOV UR49, 0x400 ;  /* 0x0000040000317882 */ /* 0x000fe40000000000 */
[----:B------:R-:W1:Y:S01]  /*4420*/  LDC R157, c[0x0][0x370] ;  /* 0x0000dc00ff9d7b82 */ /* 0x000e620000000800 */
[----:B------:R-:W-:Y:S01]  /*4430*/  ULEA UR49, UR37, UR49, 0x18 ;  /* 0x0000003125317291 */ /* 0x000fe2000f8ec0ff */
[----:B------:R-:W-:Y:S01]  /*4440*/  LOP3.LUT R79, R79, 0x600000, RZ, 0xc0, !PT ;  /* 0x006000004f4f7812 */ /* 0x000fe200078ec0ff */
[----:B------:R-:W-:Y:S01]  /*4450*/  IMAD.SHL.U32 R153, R167, 0x8, RZ ;  /* 0x00000008a7997824 */ /* 0x000fe200078e00ff */
[----:B------:R-:W-:Y:S01]  /*4460*/  LOP3.LUT R4, R2, 0x180, RZ, 0xc0, !PT ;  /* 0x0000018002047812 */ /* 0x000fe200078ec0ff */
[----:B------:R-:W-:Y:S01]  /*4470*/  IMAD.MOV.U32 R165, RZ, RZ, 0x10 ;  /* 0x00000010ffa57424 */ /* 0x000fe200078e00ff */
[----:B------:R-:W-:Y:S01]  /*4480*/  SEL R164, R164, 0xffffffe0, !P2 ;  /* 0xffffffe0a4a47807 */ /* 0x000fe20005000000 */
[----:B------:R-:W-:Y:S01]  /*4490*/  UIADD3 UR4, UPT, UPT, UR49, 0x4200, URZ ;  /* 0x0000420031047890 */ /* 0x000fe2000fffe0ff */
[----:B------:R-:W2:Y:S01]  /*44a0*/  LDC R74, c[0x0][0xb0c] ;  /* 0x0002c300ff4a7b82 */ /* 0x000ea20000000800 */
[----:B------:R-:W-:Y:S01]  /*44b0*/  LOP3.LUT R153, R4, 0x30, R153, 0xf8, !PT ;  /* 0x0000003004997812 */ /* 0x000fe200078ef899 */
[----:B------:R-:W-:Y:S01]  /*44c0*/  IMAD.MOV.U32 R76, RZ, RZ, RZ ;  /* 0x000000ffff4c7224 */ /* 0x000fe200078e00ff */
[----:B------:R-:W-:Y:S01]  /*44d0*/  SEL R165, R165, 0xfffffff0, !P1 ;  /* 0xfffffff0a5a57807 */ /* 0x000fe20004800000 */
[----:B------:R-:W-:Y:S01]  /*44e0*/  IMAD.MOV.U32 R162, RZ, RZ, RZ ;  /* 0x000000ffffa27224 */ /* 0x000fe200078e00ff */
[----:B------:R-:W-:Y:S01]  /*44f0*/  LOP3.LUT R153, R153, 0x1e40, R2, 0xf8, !PT ;  /* 0x00001e4099997812 */ /* 0x000fe200078ef802 */
[----:B------:R-:W-:Y:S01]  /*4500*/  IMAD.MOV.U32 R169, RZ, RZ, RZ ;  /* 0x000000ffffa97224 */ /* 0x000fe200078e00ff */
[----:B------:R-:W-:Y:S01]  /*4510*/  LOP3.LUT R167, R167, 0x60, RZ, 0xc0, !PT ;  /* 0x00000060a7a77812 */ /* 0x000fe200078ec0ff */
[----:B------:R-:W4:Y:S01]  /*4520*/  LDC R155, c[0x0][0xb20] ;  /* 0x0002c800ff9b7b82 */ /* 0x000f220000000800 */
[----:B------:R-:W3:Y:S01]  /*4530*/  LDS R0, [UR49+0x100] ;  /* 0x00010031ff007984 */ /* 0x000ee20008000800 */
[----:B------:R-:W-:Y:S01]  /*4540*/  IMAD.MOV.U32 R159, RZ, RZ, RZ ;  /* 0x000000ffff9f7224 */ /* 0x000fe200078e00ff */
[----:B------:R-:W1:Y:S01]  /*4550*/  LDCU.64 UR52, c[0x0][0x348] ;  /* 0x00006900ff3477ac */ /* 0x000e620008000a00 */
[----:B------:R-:W-:Y:S01]  /*4560*/  IMAD.U32 R166, RZ, RZ, UR4 ;  /* 0x00000004ffa67e24 */ /* 0x000fe2000f8e00ff */
[----:B------:R-:W1:Y:S03]  /*4570*/  LDCU.64 UR38, c[0x0][0x888] ;  /* 0x00011100ff2677ac */ /* 0x000e660008000a00 */
[----:B------:R-:W1:Y:S01]  /*4580*/  LDC R73, c[0x0][0xb30] ;  /* 0x0002cc00ff497b82 */ /* 0x000e620000000800 */
[----:B------:R-:W1:Y:S01]  /*4590*/  LDCU.64 UR44, c[0x0][0x890] ;  /* 0x00011200ff2c77ac */ /* 0x000e620008000a00 */
[----:B------:R-:W-:-:S06]  /*45a0*/  UIADD3 UR48, UPT, UPT, UR49, 0x200, URZ ;  /* 0x0000020031307890 */ /* 0x000fcc000fffe0ff */
[----:B------:R-:W1:Y:S08]  /*45b0*/  LDC.64 R148, c[0x0][0xb10] ;  /* 0x0002c400ff947b82 */ /* 0x000e700000000a00 */
[----:B------:R-:W1:Y:S08]  /*45c0*/  LDC.64 R70, c[0x0][0xb18] ;  /* 0x0002c600ff467b82 */ /* 0x000e700000000a00 */
[----:B------:R-:W1:Y:S08]  /*45d0*/  LDC.64 R68, c[0x0][0xb28] ;  /* 0x0002ca00ff447b82 */ /* 0x000e700000000a00 */
[----:B------:R-:W1:Y:S01]  /*45e0*/  LDC.64 R146, c[0x0][0x8b0] ;  /* 0x00022c00ff927b82 */ /* 0x000e620000000a00 */
[----:B---3--:R-:W-:Y:S01]  /*45f0*/  IMAD.IADD R79, R0, 0x1, R79 ;  /* 0x00000001004f7824 */ /* 0x008fe200078e024f */
[----:B------:R-:W-:-:S04]  /*4600*/  SHF.R.S32.HI R0, RZ, 0x4, R164 ;  /* 0x00000004ff007819 */ /* 0x000fc800000114a4 */
[----:B------:R-:W-:Y:S02]  /*4610*/  LEA.HI.SX32 R163, R165, R0, 0x1c ;  /* 0x00000000a5a37211 */ /* 0x000fe400078fe2ff */
[----:B------:R-:W3:Y:S08]  /*4620*/  LDC.64 R144, c[0x0][0x8a8] ;  /* 0x00022a00ff907b82 */ /* 0x000ef00000000a00 */
[----:B--2-4-:R-:W1:Y:S02]  /*4630*/  LDC R156, c[0x0][0x374] ;  /* 0x0000dd00ff9c7b82 */ /* 0x014e640000000800 */
.L_x_102:
[----:B------:R-:W-:Y:S02]  /*4640*/  LEA R0, R169, UR49, 0x3 ;  /* 0x00000031a9007c11 */ /* 0x000fe4000f8e18ff */
[----:B------:R-:W-:Y:S02]  /*4650*/  SHF.L.U32 R3, R161, 0x1f, RZ ;  /* 0x0000001fa1037819 */ /* 0x000fe400000006ff */
[----:B-1----:R-:W-:Y:S02]  /*4660*/  LEA R16, R169, UR49, 0x4 ;  /* 0x00000031a9107c11 */ /* 0x002fe4000f8e20ff */
[----:B------:R-:W2:Y:S02]  /*4670*/  SYNCS.PHASECHK.TRANS64.TRYWAIT P0, [R0+URZ+0x50], R3 ;  /* 0x00005003000075a7 */ /* 0x000ea400080011ff */
[----:B--2---:R-:W-:Y:S05]  /*4680*/  @!P0 BRA `(.L_x_77) ;  /* 0x00000040004c8947 */ /* 0x004fea0003800000 */
.L_x_134:
[----:B------:R-:W4:Y:S01]  /*4690*/  LDC.64 R12, c[0x0][0xb10] ;  /* 0x0002c400ff0c7b82 */ /* 0x000f220000000a00 */
[----:B------:R-:W3:Y:S01]  /*46a0*/  LDS.128 R16, [R16+0xe0] ;  /* 0x0000e00010107984 */ /* 0x000ee20000000c00 */
[----:B-1----:R-:W-:Y:S01]  /*46b0*/  ISETP.NE.AND P1, PT, R73, 0x1, PT ;  /* 0x000000014900780c */ /* 0x002fe20003f25270 */
[----:B--2---:R-:W-:Y:S01]  /*46c0*/  VIADD R0, R0, 0x60 ;  /* 0x0000006000007836 */ /* 0x004fe20000000000 */
[----:B------:R-:W-:Y:S04]  /*46d0*/  ISETP.GE.AND P0, PT, R72, 0x1, PT ;  /* 0x000000014800780c */ /* 0x000fe80003f06270 */
[----:B------:R-:W1:Y:S01]  /*46e0*/  LDC.64 R10, c[0x0][0xb18] ;  /* 0x0002c600ff0a7b82 */ /* 0x000e620000000a00 */
[----:B------:R-:W-:Y:S01]  /*46f0*/  PRMT R0, RZ, 0x654, R0 ;  /* 0x00000654ff007816 */ /* 0x000fe20000000000 */
[----:B------:R-:W-:Y:S01]  /*4700*/  @!PT LDS RZ, [RZ] ;  /* 0x00000000fffff984 */ /* 0x000fe20000000800 */
[----:B------:R-:W-:Y:S01]  /*4710*/  @!PT LDS RZ, [RZ] ;  /* 0x00000000fffff984 */ /* 0x000fe20000000800 */
[----:B------:R-:W-:Y:S01]  /*4720*/  @!PT LDS RZ, [RZ] ;  /* 0x00000000fffff984 */ /* 0x000fe20000000800 */
[----:B------:R-:W-:Y:S01]  /*4730*/  @!PT LDS RZ, [RZ] ;  /* 0x00000000fffff984 */ /* 0x000fe20000000800 */
[----:B------:R2:W-:Y:S06]  /*4740*/  MEMBAR.ALL.CTA ;  /* 0x0000000000007992 */ /* 0x0005ec0000008000 */
[----:B--2---:R-:W2:Y:S01]  /*4750*/  FENCE.VIEW.ASYNC.S ;  /* 0x00000000000073c6 */ /* 0x004ea20000000000 */
[----:B------:R-:W1:Y:S08]  /*4760*/  @!P1 LDC R14, c[0x0][0xb20] ;  /* 0x0002c800ff0e9b82 */ /* 0x000e700000000800 */
[----:B------:R-:W1:Y:S01]  /*4770*/  @!P1 LDC R9, c[0x0][0xb0c] ;  /* 0x0002c300ff099b82 */ /* 0x000e620000000800 */
[----:B--2---:R2:W-:Y:S01]  /*4780*/  SYNCS.ARRIVE.TRANS64.RED.A1T0 RZ, [R0+URZ], RZ ;  /* 0x000000ff00ff79a7 */ /* 0x0045e200081004ff */
[----:B---3--:R-:W-:Y:S04]  /*4790*/  LOP3.LUT P4, RZ, R18, 0x1, RZ, 0xc0, !PT ;  /* 0x0000000112ff7812 */ /* 0x008fe8000788c0ff */
[----:B------:R-:W-:Y:S09]  /*47a0*/  P2R R168, PR, RZ, 0x10 ;  /* 0x00000010ffa87803 */ /* 0x000ff20000000000 */
[----:B------:R-:W-:Y:S02]  /*47b0*/  @P4 MOV R77, R16 ;  /* 0x00000010004d4202 */ /* 0x000fe40000000f00 */
[----:B------:R-:W-:Y:S01]  /*47c0*/  @P4 LOP3.LUT R75, R17, 0xffff, RZ, 0xc0, !PT ;  /* 0x0000ffff114b4812 */ /* 0x000fe200078ec0ff */
[----:B--2-4-:R-:W-:Y:S06]  /*47d0*/  @!P0 BRA `(.L_x_78) ;  /* 0x0000000000a48947 */ /* 0x014fec0003800000 */
[----:B------:R-:W-:Y:S01]  /*47e0*/  IMAD.HI.U32 R24, R156, R71, RZ ;  /* 0x000000479c187227 */ /* 0x000fe200078e00ff */
[----:B------:R-:W-:Y:S02]  /*47f0*/  ISETP.NE.AND P0, PT, R70, 0x1, PT ;  /* 0x000000014600780c */ /* 0x000fe40003f05270 */
[----:B------:R-:W-:Y:S01]  /*4800*/  ISETP.NE.AND P2, PT, R72, 0x1, PT ;  /* 0x000000014800780c */ /* 0x000fe20003f45270 */
[-C--:B------:R-:W-:Y:S01]  /*4810*/  IMAD.HI.U32 R22, R157, R148.reuse, RZ ;  /* 0x000000949d167227 */ /* 0x080fe200078e00ff */
[----:B------:R-:W-:Y:S02]  /*4820*/  SHF.R.U32.HI R23, RZ, R155, R24 ;  /* 0x0000009bff177219 */ /* 0x000fe40000011618 */
[----:B------:R-:W-:Y:S01]  /*4830*/  ISETP.NE.AND P3, PT, R74, 0x1, PT ;  /* 0x000000014a00780c */ /* 0x000fe20003f65270 */
[----:B------:R-:W-:Y:S01]  /*4840*/  IMAD.HI.U32 R28, R75, R71, RZ ;  /* 0x000000474b1c7227 */ /* 0x000fe200078e00ff */
[----:B------:R-:W-:Y:S02]  /*4850*/  SHF.R.U32.HI R22, RZ, R149, R22 ;  /* 0x00000095ff167219 */ /* 0x000fe40000011616 */
[----:B------:R-:W-:Y:S01]  /*4860*/  SEL R3, R156, R23, !P0 ;  /* 0x000000179c037207 */ /* 0x000fe20004000000 */
[----:B------:R-:W-:Y:S01]  /*4870*/  IMAD.HI.U32 R26, R77, R148, RZ ;  /* 0x000000944d1a7227 */ /* 0x000fe200078e00ff */
[----:B------:R-:W-:Y:S03]  /*4880*/  SEL R7, R157, R22, !P3 ;  /* 0x000000169d077207 */ /* 0x000fe60005800000 */
[-C--:B------:R-:W-:Y:S01]  /*4890*/  IMAD.HI.U32 R22, R3, R68.reuse, RZ ;  /* 0x0000004403167227 */ /* 0x080fe200078e00ff */
[----:B------:R-:W-:Y:S03]  /*48a0*/  SHF.R.U32.HI R26, RZ, R149, R26 ;  /* 0x00000095ff1a7219 */ /* 0x000fe6000001161a */
[----:B------:R-:W-:Y:S01]  /*48b0*/  IMAD.HI.U32 R24, R7, R68, RZ ;  /* 0x0000004407187227 */ /* 0x000fe200078e00ff */
[----:B------:R-:W-:Y:S02]  /*48c0*/  @P2 SHF.R.U32.HI R3, RZ, R69, R22 ;  /* 0x00000045ff032219 */ /* 0x000fe40000011616 */
[----:B------:R-:W-:Y:S02]  /*48d0*/  SHF.R.U32.HI R22, RZ, R155, R28 ;  /* 0x0000009bff167219 */ /* 0x000fe4000001161c */
[----:B------:R-:W-:Y:S01]  /*48e0*/  @P2 SHF.R.U32.HI R7, RZ, R69, R24 ;  /* 0x00000045ff072219 */ /* 0x000fe20000011618 */
[C---:B------:R-:W-:Y:S01]  /*48f0*/  IMAD R2, R72.reuse, R3, RZ ;  /* 0x0000000348027224 */ /* 0x040fe200078e02ff */
[----:B------:R-:W-:Y:S02]  /*4900*/  SEL R5, R75, R22, !P0 ;  /* 0x000000164b057207 */ /* 0x000fe40004000000 */
[----:B------:R-:W-:Y:S01]  /*4910*/  SEL R3, R77, R26, !P3 ;  /* 0x0000001a4d037207 */ /* 0x000fe20005800000 */
[----:B------:R-:W-:Y:S01]  /*4920*/  IMAD R4, R72, R7, RZ ;  /* 0x0000000748047224 */ /* 0x000fe200078e02ff */
[C---:B------:R-:W-:Y:S01]  /*4930*/  ISETP.GE.AND P0, PT, R5.reuse, R2, PT ;  /* 0x000000020500720c */ /* 0x040fe20003f06270 */
[----:B------:R-:W-:Y:S03]  /*4940*/  IMAD.HI.U32 R6, R5, R68, RZ ;  /* 0x0000004405067227 */ /* 0x000fe600078e00ff */
[----:B------:R-:W-:Y:S01]  /*4950*/  ISETP.GE.OR P0, PT, R3, R4, P0 ;  /* 0x000000040300720c */ /* 0x000fe20000706670 */
[----:B------:R-:W-:Y:S01]  /*4960*/  IMAD.MOV R4, RZ, RZ, -R3 ;  /* 0x000000ffff047224 */ /* 0x000fe200078e0a03 */
[-C--:B------:R-:W-:Y:S03]  /*4970*/  SHF.R.U32.HI R6, RZ, R69.reuse, R6 ;  /* 0x00000045ff067219 */ /* 0x080fe60000011606 */
[----:B------:R-:W-:Y:S01]  /*4980*/  IMAD R77, R74, R4, R77 ;  /* 0x000000044a4d7224 */ /* 0x000fe200078e024d */
[----:B------:R-:W-:Y:S05]  /*4990*/  SEL R15, R5, R6, !P2 ;  /* 0x00000006050f7207 */ /* 0x000fea0005000000 */
[----:B------:R-:W-:Y:S02]  /*49a0*/  IMAD.MOV R6, RZ, RZ, -R15 ;  /* 0x000000ffff067224 */ /* 0x000fe400078e0a0f */
[C---:B------:R-:W-:Y:S04]  /*49b0*/  @!P0 IMAD.HI.U32 R2, R3.reuse, R68, RZ ;  /* 0x0000004403028227 */ /* 0x040fe800078e00ff */
[----:B------:R-:W-:Y:S01]  /*49c0*/  IMAD R6, R72, R6, R5 ;  /* 0x0000000648067224 */ /* 0x000fe200078e0205 */
[----:B------:R-:W-:Y:S04]  /*49d0*/  @!P0 SHF.R.U32.HI R2, RZ, R69, R2 ;  /* 0x00000045ff028219 */ /* 0x000fe80000011602 */
[----:B------:R-:W-:Y:S02]  /*49e0*/  @!P0 SEL R0, R3, R2, !P2 ;  /* 0x0000000203008207 */ /* 0x000fe40005000000 */
[----:B------:R-:W-:Y:S02]  /*49f0*/  IADD3 R2, PT, PT, -R5, RZ, RZ ;  /* 0x000000ff05027210 */ /* 0x000fe40007ffe1ff */
[----:B------:R-:W-:Y:S01]  /*4a00*/  @!P0 IADD3 R8, PT, PT, R15, -R0, RZ ;  /* 0x800000000f088210 */ /* 0x000fe20007ffe0ff */
[----:B------:R-:W-:Y:S02]  /*4a10*/  @!P0 IMAD R0, R7, R6, R0 ;  /* 0x0000000607008224 */ /* 0x000fe400078e0200 */
[----:B------:R-:W-:Y:S02]  /*4a20*/  IMAD R75, R70, R2, R75 ;  /* 0x00000002464b7224 */ /* 0x000fe400078e024b */
[----:B------:R-:W-:Y:S02]  /*4a30*/  @!P0 IMAD R5, R8, R72, R3 ;  /* 0x0000004808058224 */ /* 0x000fe400078e0203 */
[----:B------:R-:W-:Y:S04]  /*4a40*/  @!P0 IMAD.MOV.U32 R3, RZ, RZ, R0 ;  /* 0x000000ffff038224 */ /* 0x000fe800078e0000 */
[----:B------:R-:W-:Y:S02]  /*4a50*/  IMAD R77, R3, R74, R77 ;  /* 0x0000004a034d7224 */ /* 0x000fe400078e024d */
[----:B------:R-:W-:Y:S07]  /*4a60*/  IMAD R75, R5, R70, R75 ;  /* 0x00000046054b7224 */ /* 0x000fee00078e024b */
.L_x_78:
[----:B-1----:R-:W-:Y:S01]  /*4a70*/  @!P1 ISETP.NE.AND P0, PT, R10, 0x1, PT ;  /* 0x000000010a00980c */ /* 0x002fe20003f05270 */
[----:B------:R-:W-:Y:S01]  /*4a80*/  @!P1 IMAD.HI.U32 R0, R77, R12, RZ ;  /* 0x0000000c4d009227 */ /* 0x000fe200078e00ff */
[----:B------:R-:W-:Y:S01]  /*4a90*/  @!P1 ISETP.NE.AND P2, PT, R9, 0x1, PT ;  /* 0x000000010900980c */ /* 0x000fe20003f45270 */
[----:B------:R-:W-:Y:S01]  /*4aa0*/  ULOP3.LUT UP0, URZ, UR48, 0x1b0, URZ, 0xc0, !UPT ;  /* 0x000001b030ff7892 */ /* 0x000fe2000f80c0ff */
[----:B------:R-:W-:Y:S01]  /*4ab0*/  R2UR UR42, R21 ;  /* 0x00000000152a72ca */ /* 0x000fe200000e0000 */
[----:B------:R-:W-:Y:S01]  /*4ac0*/  @!P1 IMAD.HI.U32 R3, R75, R11, RZ ;  /* 0x0000000b4b039227 */ /* 0x000fe200078e00ff */
[----:B------:R-:W-:Y:S02]  /*4ad0*/  @!P1 SHF.R.U32.HI R0, RZ, R13, R0 ;  /* 0x0000000dff009219 */ /* 0x000fe40000011600 */
[----:B------:R-:W-:Y:S01]  /*4ae0*/  R2UR UR41, R20 ;  /* 0x00000000142972ca */ /* 0x000fe200000e0000 */
[----:B------:R-:W-:Y:S01]  /*4af0*/  VIADD R169, R169, 0x1 ;  /* 0x00000001a9a97836 */ /* 0x000fe20000000000 */
[----:B------:R-:W-:Y:S02]  /*4b00*/  @!P1 SHF.R.U32.HI R2, RZ, R14, R3 ;  /* 0x0000000eff029219 */ /* 0x000fe40000011603 */
[----:B------:R-:W-:Y:S02]  /*4b10*/  @!P1 SEL R3, R77, R0, !P2 ;  /* 0x000000004d039207 */ /* 0x000fe40005000000 */
[----:B------:R-:W-:Y:S02]  /*4b20*/  @!P1 SEL R2, R75, R2, !P0 ;  /* 0x000000024b029207 */ /* 0x000fe40004000000 */
[----:B------:R-:W-:Y:S01]  /*4b30*/  @P4 SHF.R.U32.HI R158, RZ, 0x10, R17 ;  /* 0x00000010ff9e4819 */ /* 0x000fe20000011611 */
[----:B------:R-:W-:Y:S02]  /*4b40*/  USHF.L.U32 UR42, UR42, 0x7, URZ ;  /* 0x000000072a2a7899 */ /* 0x000fe400080006ff */
[----:B------:R-:W-:Y:S02]  /*4b50*/  @!P1 IMAD.IADD R0, R2, 0x1, -R3 ;  /* 0x0000000102009824 */ /* 0x000fe400078e0a03 */
[----:B------:R-:W-:Y:S01]  /*4b60*/  @!P1 IMAD.IADD R2, R3, 0x1, -R2 ;  /* 0x0000000103029824 */ /* 0x000fe200078e0a02 */
[----:B------:R-:W-:Y:S01]  /*4b70*/  USHF.L.U32 UR41, UR41, 0x7, URZ ;  /* 0x0000000729297899 */ /* 0x000fe200080006ff */
[----:B------:R-:W-:Y:S02]  /*4b80*/  @!P1 IMAD R77, R0, R9, R77 ;  /* 0x00000009004d9224 */ /* 0x000fe400078e024d */
[----:B------:R-:W-:Y:S01]  /*4b90*/  @!P1 IMAD R75, R2, R10, R75 ;  /* 0x0000000a024b9224 */ /* 0x000fe200078e024b */
[----:B------:R-:W-:Y:S08]  /*4ba0*/  BRA.U !UP0, `(.L_x_79) ;  /* 0x0000000108407547 */ /* 0x000ff0000b800000 */
[----:B------:R-:W1:Y:S01]  /*4bb0*/  LDCU.64 UR8, c[0x4][0x80] ;  /* 0x01001000ff0877ac */ /* 0x000e620008000a00 */
[----:B------:R-:W-:Y:S01]  /*4bc0*/  MOV R3, 0x0 ;  /* 0x0000000000037802 */ /* 0x000fe20000000f00 */
[----:B------:R-:W-:Y:S02]  /*4bd0*/  HFMA2 R12, -RZ, RZ, 0, 5.9604644775390625e-08 ;  /* 0x00000001ff0c7431 */ /* 0x000fe400000001ff */
[----:B------:R-:W-:Y:S02]  /*4be0*/  IMAD.MOV.U32 R8, RZ, RZ, 0x70 ;  /* 0x00000070ff087424 */ /* 0x000fe400078e00ff */
[----:B------:R-:W-:Y:S01]  /*4bf0*/  IMAD.MOV.U32 R13, RZ, RZ, RZ ;  /* 0x000000ffff0d7224 */ /* 0x000fe200078e00ff */
[----:B------:R-:W2:Y:S01]  /*4c00*/  LDCU.64 UR6, c[0x4][0x88] ;  /* 0x01001100ff0677ac */ /* 0x000ea20008000a00 */
[----:B------:R-:W3:Y:S01]  /*4c10*/  LDC.64 R2, c[0x4][R3] ;  /* 0x0100000003027b82 */ /* 0x000ee20000000a00 */
[----:B------:R-:W4:Y:S01]  /*4c20*/  LDCU.64 UR4, c[0x4][0x8] ;  /* 0x01000100ff0477ac */ /* 0x000f220008000a00 */
[----:B-1----:R-:W-:Y:S01]  /*4c30*/  MOV R5, UR9 ;  /* 0x0000000900057c02 */ /* 0x002fe20008000f00 */
[----:B------:R-:W-:Y:S01]  /*4c40*/  IMAD.U32 R4, RZ, RZ, UR8 ;  /* 0x00000008ff047e24 */ /* 0x000fe2000f8e00ff */
[----:B--2---:R-:W-:Y:S01]  /*4c50*/  MOV R7, UR7 ;  /* 0x0000000700077c02 */ /* 0x004fe20008000f00 */
[----:B------:R-:W-:Y:S01]  /*4c60*/  IMAD.U32 R6, RZ, RZ, UR6 ;  /* 0x00000006ff067e24 */ /* 0x000fe2000f8e00ff */
[----:B----4-:R-:W-:Y:S01]  /*4c70*/  MOV R11, UR5 ;  /* 0x00000005000b7c02 */ /* 0x010fe20008000f00 */
[----:B------:R-:W-:Y:S02]  /*4c80*/  IMAD.U32 R10, RZ, RZ, UR4 ;  /* 0x00000004ff0a7e24 */ /* 0x000fe4000f8e00ff */
[----:B------:R-:W-:Y:S07]  /*4c90*/  LEPC R20, `(.L_x_79) ;  /* 0x000000001014794e */ /* 0x000fee0000000000 */
[----:B---3-5:R-:W-:Y:S05]  /*4ca0*/  CALL.ABS.NOINC R2 ;  /* 0x0000000002007343 */ /* 0x028fea0003c00000 */
.L_x_79:
[----:B------:R-:W-:Y:S01]  /*4cb0*/  LOP3.LUT P0, RZ, R166, 0x1b0, RZ, 0xc0, !PT ;  /* 0x000001b0a6ff7812 */ /* 0x000fe2000780c0ff */
[----:B------:R-:W-:Y:S11]  /*4cc0*/  BSSY.RECONVERGENT B6, `(.L_x_80) ;  /* 0x0000013000067945 */ /* 0x000ff60003800200 */
[----:B------:R-:W-:Y:S01]  /*4cd0*/  @!UPT UIADD3 URZ, UPT, UPT, URZ, URZ, URZ ;  /* 0x000000fffffff290 */ /* 0x000fe2000fffe0ff */
[----:B------:R-:W-:Y:S05]  /*4ce0*/  @!P0 BRA `(.L_x_81) ;  /* 0x0000000000408947 */ /* 0x000fea0003800000 */
        /* <DEDUP_REMOVED lines=16> */
.L_x_81:
[----:B------:R-:W-:Y:S05]  /*4df0*/  BSYNC.RECONVERGENT B6 ;  /* 0x0000000000067941 */ /* 0x000fea0003800200 */
.L_x_80:
[----:B------:R-:W-:Y:S01]  /*4e00*/  ISETP.NE.U32.AND P4, PT, R146, RZ, PT ;  /* 0x000000ff9200720c */ /* 0x000fe20003f85070 */
[----:B------:R-:W-:Y:S01]  /*4e10*/  UISETP.NE.AND UP2, UPT, UR50, URZ, UPT ;  /* 0x000000ff3200728c */ /* 0x000fe2000bf45270 */
[----:B------:R-:W-:Y:S01]  /*4e20*/  ISETP.NE.U32.AND P2, PT, RZ, UR38, PT ;  /* 0x00000026ff007c0c */ /* 0x000fe2000bf45070 */
[----:B------:R-:W-:Y:S01]  /*4e30*/  UISETP.NE.U32.AND UP1, UPT, UR44, URZ, UPT ;  /* 0x000000ff2c00728c */ /* 0x000fe2000bf25070 */
[----:B------:R-:W-:Y:S01]  /*4e40*/  ISETP.NE.AND.EX P4, PT, R147, RZ, PT, P4 ;  /* 0x000000ff9300720c */ /* 0x000fe20003f85340 */
[----:B------:R-:W-:Y:S01]  /*4e50*/  UPLOP3.LUT UP0, UPT, UPT, UPT, UPT, 0x40, 0x4 ;  /* 0x000000000004789c */ /* 0x000fe20003f0e870 */
[----:B------:R-:W-:Y:S01]  /*4e60*/  ISETP.NE.AND.EX P2, PT, RZ, UR39, PT, P2 ;  /* 0x00000027ff007c0c */ /* 0x000fe2000bf45320 */
[----:B------:R-:W-:Y:S01]  /*4e70*/  UISETP.NE.AND.EX UP1, UPT, UR45, URZ, UPT, UP1 ;  /* 0x000000ff2d00728c */ /* 0x000fe2000bf25310 */
[----:B------:R-:W-:Y:S04]  /*4e80*/  PLOP3.LUT P1, PT, PT, PT, UP2, 0x80, 0x8 ;  /* 0x000000000008781c */ /* 0x000fe80003f2f028 */
[----:B------:R-:W-:Y:S06]  /*4e90*/  @UP2 UPLOP3.LUT UP0, UPT, UPT, UPT, UP1, 0x80, 0x8 ;  /* 0x000000000008289c */ /* 0x000fec0003f0f010 */
[----:B------:R-:W-:Y:S01]  /*4ea0*/  PLOP3.LUT P0, PT, PT, PT, UP0, 0x80, 0x8 ;  /* 0x000000000008781c */ /* 0x000fe20003f0f008 */
[----:B------:R-:W-:Y:S01]  /*4eb0*/  @!UPT UIADD3 URZ, UPT, UPT, URZ, URZ, URZ ;  /* 0x000000fffffff290 */ /* 0x000fe2000fffe0ff */
[----:B------:R-:W-:Y:S11]  /*4ec0*/  BRA.U !UP1, `(.L_x_82) ;  /* 0x0000000109387547 */ /* 0x000ff6000b800000 */
[----:B------:R-:W-:Y:S01]  /*4ed0*/  UISETP.NE.U32.AND UP0, UPT, UR38, URZ, UPT ;  /* 0x000000ff2600728c */ /* 0x000fe2000bf05070 */
[----:B------:R-:W-:Y:S02]  /*4ee0*/  HFMA2 R0, -RZ, RZ, 0, 5.9604644775390625e-08 ;  /* 0x00000001ff007431 */ /* 0x000fe400000001ff */
[----:B------:R-:W-:Y:S01]  /*4ef0*/  IMAD.MOV.U32 R151, RZ, RZ, 0x1 ;  /* 0x00000001ff977424 */ /* 0x000fe200078e00ff */
[----:B------:R-:W-:Y:S06]  /*4f00*/  UISETP.NE.AND.EX UP0, UPT, UR39, URZ, UPT, UP0 ;  /* 0x000000ff2700728c */ /* 0x000fec000bf05300 */
[----:B------:R-:W-:Y:S05]  /*4f10*/  PLOP3.LUT P3, PT, PT, PT, UP0, 0x80, 0x8 ;  /* 0x000000000008781c */ /* 0x000fea0003f6f008 */
[----:B------:R-:W1:Y:S01]  /*4f20*/  @UP0 LDCU.64 UR6, c[0x0][0x888] ;  /* 0x00011100ff0607ac */ /* 0x000e620008000a00 */
[----:B------:R-:W-:Y:S07]  /*4f30*/  @UP0 UIMAD UR4, UR36, UR44, URZ ;  /* 0x0000002c240402a4 */ /* 0x000fee000f8e02ff */
[----:B------:R-:W-:Y:S01]  /*4f40*/  @!P3 PRMT R151, R0, 0x7610, R151 ;  /* 0x000076100097b816 */ /* 0x000fe20000000097 */
[----:B-1----:R-:W-:Y:S03]  /*4f50*/  @UP0 UIMAD.WIDE UR6, UR4, 0x4, UR6 ;  /* 0x00000004040608a5 */ /* 0x002fe6000f8e0206 */
[----:B------:R-:W1:Y:S03]  /*4f60*/  @!UP0 LDCU UR4, c[0x0][0x880] ;  /* 0x00011000ff0487ac */ /* 0x000e660008000800 */
[----:B------:R-:W-:Y:S01]  /*4f70*/  IMAD.U32 R2, RZ, RZ, UR6 ;  /* 0x00000006ff027e24 */ /* 0x000fe2000f8e00ff */
[----:B------:R-:W-:Y:S05]  /*4f80*/  MOV R3, UR7 ;  /* 0x0000000700037c02 */ /* 0x000fea0008000f00 */
[----:B-----5:R2:W5:Y:S02]  /*4f90*/  @P3 LDG.E R82, desc[UR46][R2.64] ;  /* 0x0000002e02523981 */ /* 0x020564000c1e1900 */
[----:B-12---:R-:W-:Y:S02]  /*4fa0*/  @!P3 IMAD.U32 R82, RZ, RZ, UR4 ;  /* 0x00000004ff52be24 */ /* 0x006fe4000f8e00ff */
.L_x_82:
[----:B------:R-:W-:Y:S05]  /*4fb0*/  @!P4 BRA `(.L_x_83) ;  /* 0x000000000020c947 */ /* 0x000fea0003800000 */
[----:B------:R-:W-:Y:S04]  /*4fc0*/  ISETP.NE.U32.AND P3, PT, R144, RZ, PT ;  /* 0x000000ff9000720c */ /* 0x000fe80003f65070 */
[----:B------:R-:W-:Y:S11]  /*4fd0*/  ISETP.NE.AND.EX P3, PT, R145, RZ, PT, P3 ;  /* 0x000000ff9100720c */ /* 0x000ff60003f65330 */
[----:B------:R-:W-:Y:S02]  /*4fe0*/  @!UPT UIADD3 URZ, UPT, UPT, URZ, URZ, URZ ;  /* 0x000000fffffff290 */ /* 0x000fe4000fffe0ff */
[----:B------:R-:W1:Y:S01]  /*4ff0*/  @P3 LDC.64 R2, c[0x0][0x8a8] ;  /* 0x00022a00ff023b82 */ /* 0x000e620000000a00 */
[----:B------:R-:W-:Y:S04]  /*5000*/  @P3 IMAD R0, R146, UR36, RZ ;  /* 0x0000002492003c24 */ /* 0x000fe8000f8e02ff */
[----:B-1----:R-:W-:Y:S05]  /*5010*/  @P3 IMAD.WIDE R2, R0, 0x4, R2 ;  /* 0x0000000400023825 */ /* 0x002fea00078e0202 */
[----:B-----5:R1:W5:Y:S02]  /*5020*/  @P3 LDG.E R78, desc[UR46][R2.64] ;  /* 0x0000002e024e3981 */ /* 0x020364000c1e1900 */
[----:B-1----:R-:W2:Y:S02]  /*5030*/  @!P3 LDC R78, c[0x0][0x8a0] ;  /* 0x00022800ff4ebb82 */ /* 0x002ea40000000800 */
.L_x_83:
[----:B-----5:R-:W-:Y:S01]  /*5040*/  ISETP.NE.AND P4, PT, R82, RZ, PT ;  /* 0x000000ff5200720c */ /* 0x020fe20003f85270 */
[----:B------:R-:W-:Y:S01]  /*5050*/  BSSY B1, `(.L_x_84) ;  /* 0x0000048000017945 */ /* 0x000fe20003800000 */
[----:B------:R-:W-:Y:S01]  /*5060*/  SEL R7, RZ, 0xffffffff, P2 ;  /* 0xffffffffff077807 */ /* 0x000fe20001000000 */
[----:B------:R-:W-:Y:S01]  /*5070*/  IMAD.MOV.U32 R117, RZ, RZ, 0x1 ;  /* 0x00000001ff757424 */ /* 0x000fe200078e00ff */
[----:B------:R-:W-:Y:S01]  /*5080*/  LOP3.LUT P3, RZ, R151, 0xff, RZ, 0xc0, !PT ;  /* 0x000000ff97ff7812 */ /* 0x000fe2000786c0ff */
[----:B------:R-:W-:Y:S01]  /*5090*/  IMAD R80, R76, 0x80, R79 ;  /* 0x000000804c507824 */ /* 0x000fe200078e024f */
[----:B------:R-:W-:Y:S02]  /*50a0*/  @P1 SEL R0, RZ, 0xffffffff, P4 ;  /* 0xffffffffff001807 */ /* 0x000fe40002000000 */
[----:B------:R-:W-:Y:S02]  /*50b0*/  CS2R R98, SRZ ;  /* 0x0000000000627805 */ /* 0x000fe4000001ff00 */
[----:B------:R-:W-:Y:S02]  /*50c0*/  LEA R3, R160, UR49, 0x3 ;  /* 0x00000031a0037c11 */ /* 0x000fe4000f8e18ff */
[----:B------:R-:W-:Y:S02]  /*50d0*/  CS2R R96, SRZ ;  /* 0x0000000000607805 */ /* 0x000fe4000001ff00 */
[----:B------:R-:W-:Y:S02]  /*50e0*/  @P0 SEL R0, R7, R0, !P3 ;  /* 0x0000000007000207 */ /* 0x000fe40005800000 */
[----:B------:R-:W-:Y:S02]  /*50f0*/  CS2R R94, SRZ ;  /* 0x00000000005e7805 */ /* 0x000fe4000001ff00 */
[----:B------:R-:W-:Y:S02]  /*5100*/  LEA R116, R76, UR49, 0x3 ;  /* 0x000000314c747c11 */ /* 0x000fe4000f8e18ff */
[----:B------:R-:W-:Y:S02]  /*5110*/  CS2R R92, SRZ ;  /* 0x00000000005c7805 */ /* 0x000fe4000001ff00 */
[----:B------:R-:W-:Y:S02]  /*5120*/  @P1 LOP3.LUT R0, R0, 0x1, RZ, 0xc0, !PT ;  /* 0x0000000100001812 */ /* 0x000fe400078ec0ff */
[----:B------:R-:W-:Y:S02]  /*5130*/  CS2R R90, SRZ ;  /* 0x00000000005a7805 */ /* 0x000fe4000001ff00 */
[----:B------:R-:W-:Y:S02]  /*5140*/  SHF.L.U32 R5, R162, 0x1f, RZ ;  /* 0x0000001fa2057819 */ /* 0x000fe400000006ff */
[----:B------:R-:W-:Y:S02]  /*5150*/  CS2R R88, SRZ ;  /* 0x0000000000587805 */ /* 0x000fe4000001ff00 */
[----:B------:R-:W-:Y:S02]  /*5160*/  ISETP.NE.U32.OR P6, PT, R0, 0x1, !P1 ;  /* 0x000000010000780c */ /* 0x000fe40004fc5470 */
[----:B------:R-:W-:Y:S02]  /*5170*/  CS2R R102, SRZ ;  /* 0x0000000000667805 */ /* 0x000fe4000001ff00 */
[----:B------:R-:W-:Y:S02]  /*5180*/  PLOP3.LUT P2, PT, PT, PT, UP1, 0x80, 0x8 ;  /* 0x000000000008781c */ /* 0x000fe40003f4f018 */
[----:B------:R-:W-:Y:S02]  /*5190*/  CS2R R100, SRZ ;  /* 0x0000000000647805 */ /* 0x000fe4000001ff00 */
[----:B------:R-:W-:Y:S02]  /*51a0*/  SEL R0, RZ, 0xffffffff, P4 ;  /* 0xffffffffff007807 */ /* 0x000fe40002000000 */
[----:B------:R-:W-:Y:S03]  /*51b0*/  P2R R104, PR, RZ, 0x40 ;  /* 0x00000040ff687803 */ /* 0x000fe60000000000 */
[----:B------:R-:W-:Y:S04]  /*51c0*/  @P6 SHF.L.U32 R2, R159, 0x1f, RZ ;  /* 0x0000001f9f026819 */ /* 0x000fe800000006ff */
[----:B------:R-:W-:Y:S01]  /*51d0*/  @P2 SEL R0, R7, R0, !P3 ;  /* 0x0000000007002207 */ /* 0x000fe20005800000 */
[----:B------:R-:W1:Y:S03]  /*51e0*/  @P6 SYNCS.PHASECHK.TRANS64.TRYWAIT P1, [R3+URZ+0x20], R2 ;  /* 0x00002002030065a7 */ /* 0x000e6600080211ff */
[----:B------:R-:W-:Y:S04]  /*51f0*/  LOP3.LUT R0, R0, 0x1, RZ, 0xc0, !PT ;  /* 0x0000000100007812 */ /* 0x000fe800078ec0ff */
[----:B------:R-:W-:Y:S04]  /*5200*/  ISETP.NE.U32.AND P5, PT, R0, 0x1, PT ;  /* 0x000000010000780c */ /* 0x000fe80003fa5070 */
[----:B------:R-:W-:Y:S01]  /*5210*/  P2R R118, PR, RZ, 0x20 ;  /* 0x00000020ff767803 */ /* 0x000fe20000000000 */
[----:B------:R3:W4:Y:S01]  /*5220*/  SYNCS.PHASECHK.TRANS64.TRYWAIT P0, [R116+URZ+0x70], R5 ;  /* 0x00007005740075a7 */ /* 0x00072200080011ff */
[----:B-1----:R-:W-:Y:S01]  /*5230*/  @P6 SEL R117, RZ, 0x1, !P1 ;  /* 0x00000001ff756807 */ /* 0x002fe20004800000 */
[----:B---3--:R-:W-:Y:S06]  /*5240*/  @!P6 BRA `(.L_x_85) ;  /* 0x0000000000a0e947 */ /* 0x008fec0003800000 */
[----:B------:R-:W-:Y:S01]  /*5250*/  @P5 IMAD R7, R160, 0x2000, R153 ;  /* 0x00002000a0075824 */ /* 0x000fe200078e0299 */
[----:B------:R-:W-:Y:S01]  /*5260*/  ISETP.NE.AND P1, PT, R117, RZ, PT ;  /* 0x000000ff7500720c */ /* 0x000fe20003f25270 */
[----:B------:R-:W-:Y:S01]  /*5270*/  BSSY B0, `(.L_x_86) ;  /* 0x0000011000007945 */ /* 0x000fe20003800000 */
[----:B------:R-:W-:Y:S01]  /*5280*/  CS2R R102, SRZ ;  /* 0x0000000000667805 */ /* 0x000fe2000001ff00 */
[----:B------:R-:W-:Y:S01]  /*5290*/  @P5 VIADD R2, R7, UR49 ;  /* 0x0000003107025c36 */ /* 0x000fe20008000000 */
[----:B------:R-:W-:Y:S02]  /*52a0*/  CS2R R100, SRZ ;  /* 0x0000000000647805 */ /* 0x000fe4000001ff00 */
[----:B------:R-:W-:Y:S02]  /*52b0*/  CS2R R90, SRZ ;  /* 0x00000000005a7805 */ /* 0x000fe4000001ff00 */
[----:B------:R-:W-:Y:S01]  /*52c0*/  CS2R R88, SRZ ;  /* 0x0000000000587805 */ /* 0x000fe2000001ff00 */
[--C-:B------:R-:W-:Y:S01]  /*52d0*/  @P5 IMAD.IADD R6, R165, 0x1, R2.reuse ;  /* 0x00000001a5065824 */ /* 0x100fe200078e0202 */
[----:B------:R-:W-:Y:S01]  /*52e0*/  CS2R R94, SRZ ;  /* 0x00000000005e7805 */ /* 0x000fe2000001ff00 */
[--C-:B------:R-:W-:Y:S01]  /*52f0*/  @P5 IMAD.IADD R4, R164, 0x1, R2.reuse ;  /* 0x00000001a4045824 */ /* 0x100fe200078e0202 */
[----:B------:R-:W-:Y:S01]  /*5300*/  CS2R R92, SRZ ;  /* 0x00000000005c7805 */ /* 0x000fe2000001ff00 */
[----:B------:R-:W-:Y:S01]  /*5310*/  @P5 IMAD R2, R163, 0x10, R2 ;  /* 0x00000010a3025824 */ /* 0x000fe200078e0202 */
[----:B------:R-:W-:Y:S02]  /*5320*/  CS2R R98, SRZ ;  /* 0x0000000000627805 */ /* 0x000fe4000001ff00 */
[----:B------:R-:W-:Y:S01]  /*5330*/  CS2R R96, SRZ ;  /* 0x0000000000607805 */ /* 0x000fe2000001ff00 */
[----:B------:R-:W-:Y:S06]  /*5340*/  @P1 BRA `(.L_x_87) ;  /* 0x00000000000c1947 */ /* 0x000fec0003800000 */
[----:B------:R-:W-:Y:S04]  /*5350*/  SHF.L.U32 R0, R159, 0x1f, RZ ;  /* 0x0000001f9f007819 */ /* 0x000fe800000006ff */
[----:B------:R-:W1:Y:S02]  /*5360*/  SYNCS.PHASECHK.TRANS64.TRYWAIT P1, [R3+URZ+0x20], R0 ;  /* 0x00002000030075a7 */ /* 0x000e6400080211ff */
[----:B-1----:R-:W-:Y:S05]  /*5370*/  @!P1 BRA `(.L_x_88) ;  /* 0x0000003400249947 */ /* 0x002fea0003800000 */
.L_x_87:
[----:B------:R-:W-:Y:S05]  /*5380*/  BSYNC B0 ;  /* 0x0000000000007941 */ /* 0x000fea0003800000 */
.L_x_86:
[----:B------:R-:W-:Y:S01]  /*5390*/  ISETP.NE.AND P1, PT, R118, RZ, PT ;  /* 0x000000ff7600720c */ /* 0x000fe20003f25270 */
[----:B-1----:R-:W-:Y:S02]  /*53a0*/  VIADD R3, R3, 0x30 ;  /* 0x0000003003037836 */ /* 0x002fe40000000000 */
[----:B------:R-:W-:Y:S02]  /*53b0*/  IMAD.U32 R0, RZ, RZ, UR37 ;  /* 0x00000025ff007e24 */ /* 0x000fe4000f8e00ff */
[----:B------:R-:W-:Y:S03]  /*53c0*/  VIADD R160, R160, 0x1 ;  /* 0x00000001a0a07836 */ /* 0x000fe60000000000 */
[----:B------:R-:W-:Y:S05]  /*53d0*/  PRMT R0, R0, 0x654, R3 ;  /* 0x0000065400007816 */ /* 0x000fea0000000003 */
[----:B------:R1:W3:Y:S04]  /*53e0*/  @P1 LDS.128 R100, [R7+UR49+0x200] ;  /* 0x0002003107641984 */ /* 0x0002e80008000c00 */
[----:B------:R1:W1:Y:S04]  /*53f0*/  @P1 LDS.128 R88, [R6+0x200] ;  /* 0x0002000006581984 */ /* 0x0002680000000c00 */
[----:B------:R1:W1:Y:S04]  /*5400*/  @P1 LDS.128 R92, [R4+0x200] ;  /* 0x00020000045c1984 */ /* 0x0002680000000c00 */
[----:B------:R1:W1:Y:S01]  /*5410*/  @P1 LDS.128 R96, [R2+0x200] ;  /* 0x0002000002601984 */ /* 0x0002620000000c00 */
[C---:B------:R-:W-:Y:S01]  /*5420*/  ISETP.NE.AND P1, PT, R160.reuse, 0x2, PT ;  /* 0x00000002a000780c */ /* 0x040fe20003f25270 */
[----:B------:R-:W-:Y:S01]  /*5430*/  @!PT LDS RZ, [RZ] ;  /* 0x00000000fffff984 */ /* 0x000fe20000000800 */
[----:B------:R-:W-:Y:S01]  /*5440*/  @!PT LDS RZ, [RZ] ;  /* 0x00000000fffff984 */ /* 0x000fe20000000800 */
[----:B------:R-:W-:Y:S01]  /*5450*/  @!PT LDS RZ, [RZ] ;  /* 0x00000000fffff984 */ /* 0x000fe20000000800 */
[----:B------:R-:W-:Y:S01]  /*5460*/  @!PT LDS RZ, [RZ] ;  /* 0x00000000fffff984 */ /* 0x000fe20000000800 */
[----:B------:R5:W-:Y:S06]  /*5470*/  MEMBAR.ALL.CTA ;  /* 0x0000000000007992 */ /* 0x000bec0000008000 */
[----:B-----5:R-:W5:Y:S01]  /*5480*/  FENCE.VIEW.ASYNC.S ;  /* 0x00000000000073c6 */ /* 0x020f620000000000 */
[----:B------:R-:W-:Y:S01]  /*5490*/  SEL R160, R160, RZ, P1 ;  /* 0x000000ffa0a07207 */ /* 0x000fe20000800000 */
[----:B-----5:R5:W-:Y:S02]  /*54a0*/  SYNCS.ARRIVE.TRANS64.RED.A1T0 RZ, [R0+URZ], RZ ;  /* 0x000000ff00ff79a7 */ /* 0x020be400081004ff */
[----:B-----5:R-:W-:Y:S04]  /*54b0*/  SEL R0, RZ, 0x1, P1 ;  /* 0x00000001ff007807 */ /* 0x020fe80000800000 */
[----:B---3--:R-:W-:Y:S02]  /*54c0*/  LOP3.LUT R159, R159, R0, RZ, 0x3c, !PT ;  /* 0x000000009f9f7212 */ /* 0x008fe400078e3cff */
.L_x_85:
[----:B------:R-:W-:Y:S05]  /*54d0*/  BSYNC B1 ;  /* 0x0000000000017941 */ /* 0x000fea0003800000 */
.L_x_84:
[----:B------:R-:W-:Y:S04]  /*54e0*/  SHF.R.U32.HI R3, RZ, 0x15, R80 ;  /* 0x00000015ff037819 */ /* 0x000fe80000011650 */
[----:B------:R-:W-:Y:S01]  /*54f0*/  LOP3.LUT P1, RZ, R3, 0x3, R154, 0x48, !PT ;  /* 0x0000000303ff7812 */ /* 0x000fe2000782489a */
[----:B------:R-:W-:Y:S01]  /*5500*/  @!UPT UIADD3 URZ, UPT, UPT, URZ, URZ, URZ ;  /* 0x000000fffffff290 */ /* 0x000fe2000fffe0ff */
[----:B----4-:R-:W-:Y:S11]  /*5510*/  @P0 BRA `(.L_x_89) ;  /* 0x0000000000080947 */ /* 0x010ff60003800000 */
[----:B------:R-:W3:Y:S02]  /*5520*/  SYNCS.PHASECHK.TRANS64.TRYWAIT P0, [R116+URZ+0x70], R5 ;  /* 0x00007005740075a7 */ /* 0x000ee400080011ff */
[----:B---3--:R-:W-:Y:S05]  /*5530*/  @!P0 BRA `(.L_x_90) ;  /* 0x0000003000c88947 */ /* 0x008fea0003800000 */
.L_x_89:
[----:B------:R-:W-:Y:S05]  /*5540*/  @!P1 BRA `(.L_x_91) ;  /* 0x0000000000409947 */ /* 0x000fea0003800000 */
[----:B------:R-:W3:Y:S01]  /*5550*/  LDCU.64 UR8, c[0x4][0x70] ;  /* 0x01000e00ff0877ac */ /* 0x000ee20008000a00 */
[----:B------:R-:W-:Y:S01]  /*5560*/  MOV R3, 0x0 ;  /* 0x0000000000037802 */ /* 0x000fe20000000f00 */
[----:B------:R-:W-:Y:S02]  /*5570*/  HFMA2 R12, -RZ, RZ, 0, 5.9604644775390625e-08 ;  /* 0x00000001ff0c7431 */ /* 0x000fe400000001ff */
[----:B------:R-:W-:Y:S02]  /*5580*/  IMAD.MOV.U32 R8, RZ, RZ, 0x192 ;  /* 0x00000192ff087424 */ /* 0x000fe400078e00ff */
[----:B------:R-:W-:Y:S01]  /*5590*/  IMAD.MOV.U32 R13, RZ, RZ, RZ ;  /* 0x000000ffff0d7224 */ /* 0x000fe200078e00ff */
[----:B------:R-:W4:Y:S01]  /*55a0*/  LDCU.64 UR6, c[0x4][0x78] ;  /* 0x01000f00ff0677ac */ /* 0x000f220008000a00 */
[----:B-1----:R-:W1:Y:S01]  /*55b0*/  LDC.64 R2, c[0x4][R3] ;  /* 0x0100000003027b82 */ /* 0x002e620000000a00 */
[----:B------:R-:W5:Y:S01]  /*55c0*/  LDCU.64 UR4, c[0x4][0x10] ;  /* 0x01000200ff0477ac */ /* 0x000f620008000a00 */
[----:B---3--:R-:W-:Y:S01]  /*55d0*/  MOV R5, UR9 ;  /* 0x0000000900057c02 */ /* 0x008fe20008000f00 */
[----:B------:R-:W-:Y:S01]  /*55e0*/  IMAD.U32 R4, RZ, RZ, UR8 ;  /* 0x00000008ff047e24 */ /* 0x000fe2000f8e00ff */
[----:B----4-:R-:W-:Y:S01]  /*55f0*/  MOV R7, UR7 ;  /* 0x0000000700077c02 */ /* 0x010fe20008000f00 */
[----:B------:R-:W-:Y:S01]  /*5600*/  IMAD.U32 R6, RZ, RZ, UR6 ;  /* 0x00000006ff067e24 */ /* 0x000fe2000f8e00ff */
[----:B-----5:R-:W-:Y:S01]  /*5610*/  MOV R11, UR5 ;  /* 0x00000005000b7c02 */ /* 0x020fe20008000f00 */
[----:B------:R-:W-:Y:S02]  /*5620*/  IMAD.U32 R10, RZ, RZ, UR4 ;  /* 0x00000004ff0a7e24 */ /* 0x000fe4000f8e00ff */
[----:B------:R-:W-:Y:S07]  /*5630*/  LEPC R20, `(.L_x_91) ;  /* 0x000000001014794e */ /* 0x000fee0000000000 */
[----:B-12---:R-:W-:Y:S05]  /*5640*/  CALL.ABS.NOINC R2 ;  /* 0x0000000002007343 */ /* 0x006fea0003c00000 */
.L_x_91:
[----:B------:R-:W-:Y:S01]  /*5650*/  SHF.L.U32 R83, R100, 0x10, RZ ;  /* 0x0000001064537819 */ /* 0x000fe200000006ff */
[----:B------:R-:W-:Y:S05]  /*5660*/  WARPSYNC.ALL ;  /* 0x0000000000007948 */ /* 0x000fea0003800000 */
[----:B------:R-:W-:Y:S01]  /*5670*/  R2UR UR4, R80 ;  /* 0x00000000500472ca */ /* 0x000fe200000e0000 */
[----:B------:R-:W-:Y:S01]  /*5680*/  BSSY.RECONVERGENT B0, `(.L_x_92) ;  /* 0x0000121000007945 */ /* 0x000fe20003800200 */
[----:B------:R-:W-:Y:S02]  /*5690*/  ISETP.NE.AND P6, PT, R104, RZ, PT ;  /* 0x000000ff6800720c */ /* 0x000fe40003fc5270 */
[----:B------:R-:W-:Y:S02]  /*56a0*/  IADD3 R119, PT, PT, R153, UR49, RZ ;  /* 0x0000003199777c10 */ /* 0x000fe4000fffe0ff */
[----:B------:R-:W-:Y:S02]  /*56b0*/  SHF.L.U32 R124, R163, 0x4, RZ ;  /* 0x00000004a37c7819 */ /* 0x000fe400000006ff */
[-C--:B------:R-:W-:Y:S02]  /*56c0*/  IADD3 R172, PT, PT, R165, R119.reuse, RZ ;  /* 0x00000077a5ac7210 */ /* 0x080fe40007ffe0ff */
[----:B------:R-:W-:Y:S02]  /*56d0*/  IADD3 R171, PT, PT, R164, R119, RZ ;  /* 0x00000077a4ab7210 */ /* 0x000fe40007ffe0ff */
[----:B------:R-:W-:Y:S01]  /*56e0*/  IADD3 R170, PT, PT, R119, R124, RZ ;  /* 0x0000007c77aa7210 */ /* 0x000fe20007ffe0ff */
[----:B-1-3--:R-:W2:Y:S01]  /*56f0*/  LDTM.x64 R4, tmem[UR4] ;  /* 0x00000004000479ee */ /* 0x00aea20008340000 */
[C---:B------:R-:W-:Y:S02]  /*5700*/  PRMT R81, R100.reuse, 0x8880, RZ ;  /* 0x0000888064517816 */ /* 0x040fe400000000ff */
[----:B------:R-:W-:Y:S02]  /*5710*/  SHF.R.S32.HI R83, RZ, 0x18, R83 ;  /* 0x00000018ff537819 */ /* 0x000fe40000011453 */
[----:B------:R-:W-:Y:S02]  /*5720*/  SHF.R.S32.HI R86, RZ, 0x18, R101 ;  /* 0x00000018ff567819 */ /* 0x000fe40000011465 */
[----:B------:R-:W-:Y:S02]  /*5730*/  SHF.L.U32 R84, R100, 0x8, RZ ;  /* 0x0000000864547819 */ /* 0x000fe400000006ff */
[----:B------:R-:W-:Y:S02]  /*5740*/  SHF.L.U32 R85, R101, 0x8, RZ ;  /* 0x0000000865557819 */ /* 0x000fe400000006ff */
[----:B------:R-:W-:Y:S02]  /*5750*/  SHF.R.S32.HI R84, RZ, 0x18, R84 ;  /* 0x00000018ff547819 */ /* 0x000fe40000011454 */
[----:B------:R-:W-:Y:S02]  /*5760*/  SHF.R.S32.HI R85, RZ, 0x18, R85 ;  /* 0x00000018ff557819 */ /* 0x000fe40000011455 */
[----:B------:R-:W-:Y:S02]  /*5770*/  SHF.L.U32 R87, R98, 0x8, RZ ;  /* 0x0000000862577819 */ /* 0x000fe400000006ff */
[----:B------:R-:W-:Y:S02]  /*5780*/  ISETP.NE.AND P0, PT, R167, RZ, PT ;  /* 0x000000ffa700720c */ /* 0x000fe40003f05270 */
[----:B------:R-:W-:Y:S02]  /*5790*/  SHF.R.S32.HI R87, RZ, 0x18, R87 ;  /* 0x00000018ff577819 */ /* 0x000fe40000011457 */
[----:B------:R-:W-:Y:S02]  /*57a0*/  LEA R125, R160, UR49, 0x3 ;  /* 0x00000031a07d7c11 */ /* 0x000fe4000f8e18ff */
[----:B------:R-:W-:Y:S01]  /*57b0*/  @P6 SHF.L.U32 R126, R159, 0x1f, RZ ;  /* 0x0000001f9f7e6819 */ /* 0x000fe200000006ff */
[C---:B--2---:R-:W-:Y:S02]  /*57c0*/  IMAD R0, R78.reuse, R4, RZ ;  /* 0x000000044e007224 */ /* 0x044fe400078e02ff */
[C---:B------:R-:W-:Y:S02]  /*57d0*/  IMAD R2, R78.reuse, R5, RZ ;  /* 0x000000054e027224 */ /* 0x040fe400078e02ff */
[----:B------:R-:W-:Y:S02]  /*57e0*/  IMAD R3, R78, R6, RZ ;  /* 0x000000064e037224 */ /* 0x000fe400078e02ff */
[-C--:B------:R-:W-:Y:S01]  /*57f0*/  IMAD R0, R81, R82.reuse, R0 ;  /* 0x0000005251007224 */ /* 0x080fe200078e0200 */
[----:B------:R-:W-:Y:S01]  /*5800*/  SHF.R.S32.HI R81, RZ, 0x18, R100 ;  /* 0x00000018ff517819 */ /* 0x000fe20000011464 */
[-C--:B------:R-:W-:Y:S01]  /*5810*/  IMAD R2, R83, R82.reuse, R2 ;  /* 0x0000005253027224 */ /* 0x080fe200078e0202 */
[C---:B------:R-:W-:Y:S01]  /*5820*/  PRMT R83, R101.reuse, 0x8880, RZ ;  /* 0x0000888065537816 */ /* 0x040fe200000000ff */
[----:B------:R-:W-:Y:S01]  /*5830*/  IMAD R3, R84, R82, R3 ;  /* 0x0000005254037224 */ /* 0x000fe200078e0203 */
[----:B------:R-:W-:Y:S01]  /*5840*/  SHF.L.U32 R84, R101, 0x10, RZ ;  /* 0x0000001065547819 */ /* 0x000fe200000006ff */
[C---:B------:R-:W-:Y:S02]  /*5850*/  IMAD R7, R78.reuse, R7, RZ ;  /* 0x000000074e077224 */ /* 0x040fe400078e02ff */
[C---:B------:R-:W-:Y:S01]  /*5860*/  IMAD R4, R78.reuse, R8, RZ ;  /* 0x000000084e047224 */ /* 0x040fe200078e02ff */
[----:B------:R-:W-:Y:S01]  /*5870*/  SHF.R.S32.HI R84, RZ, 0x18, R84 ;  /* 0x00000018ff547819 */ /* 0x000fe20000011454 */
[----:B------:R-:W-:Y:S02]  /*5880*/  IMAD R5, R78, R9, RZ ;  /* 0x000000094e057224 */ /* 0x000fe400078e02ff */
[----:B------:R-:W-:Y:S01]  /*5890*/  IMAD R7, R81, R82, R7 ;  /* 0x0000005251077224 */ /* 0x000fe200078e0207 */
[----:B------:R-:W-:Y:S01]  /*58a0*/  PRMT R81, R102, 0x8880, RZ ;  /* 0x0000888066517816 */ /* 0x000fe200000000ff */
[----:B------:R-:W-:Y:S02]  /*58b0*/  IMAD R6, R78, R10, RZ ;  /* 0x0000000a4e067224 */ /* 0x000fe400078e02ff */
[-C--:B------:R-:W-:Y:S01]  /*58c0*/  IMAD R4, R83, R82.reuse, R4 ;  /* 0x0000005253047224 */ /* 0x080fe200078e0204 */
[----:B------:R-:W-:Y:S01]  /*58d0*/  I2IP.S8.S32.SAT R105, R7, R3, RZ ;  /* 0x0000000307697239 */ /* 0x000fe200000014ff */
[----:B------:R-:W-:Y:S01]  /*58e0*/  IMAD R5, R84, R82, R5 ;  /* 0x0000005254057224 */ /* 0x000fe200078e0205 */
[----:B------:R-:W-:Y:S01]  /*58f0*/  SHF.L.U32 R83, R102, 0x10, RZ ;  /* 0x0000001066537819 */ /* 0x000fe200000006ff */
[----:B------:R-:W-:Y:S01]  /*5900*/  IMAD R11, R78, R11, RZ ;  /* 0x0000000b4e0b7224 */ /* 0x000fe200078e02ff */
[----:B------:R-:W-:Y:S01]  /*5910*/  I2IP.S8.S32.SAT R104, R2, R0, R105 ;  /* 0x0000000002687239 */ /* 0x000fe20000001469 */
[----:B------:R-:W-:Y:S01]  /*5920*/  IMAD R6, R85, R82, R6 ;  /* 0x0000005255067224 */ /* 0x000fe200078e0206 */
[----:B------:R-:W-:Y:S01]  /*5930*/  SHF.R.S32.HI R83, RZ, 0x18, R83 ;  /* 0x00000018ff537819 */ /* 0x000fe20000011453 */
[----:B------:R-:W-:Y:S01]  /*5940*/  IMAD R8, R78, R12, RZ ;  /* 0x0000000c4e087224 */ /* 0x000fe200078e02ff */
[----:B------:R-:W-:Y:S01]  /*5950*/  SHF.L.U32 R85, R102, 0x8, RZ ;  /* 0x0000000866557819 */ /* 0x000fe200000006ff */
[----:B------:R-:W-:Y:S02]  /*5960*/  IMAD R9, R78, R13, RZ ;  /* 0x0000000d4e097224 */ /* 0x000fe400078e02ff */
[----:B------:R-:W-:Y:S01]  /*5970*/  IMAD R11, R86, R82, R11 ;  /* 0x00000052560b7224 */ /* 0x000fe200078e020b */
[----:B------:R-:W-:Y:S01]  /*5980*/  SHF.R.S32.HI R85, RZ, 0x18, R85 ;  /* 0x00000018ff557819 */ /* 0x000fe20000011455 */
[C---:B------:R-:W-:Y:S01]  /*5990*/  IMAD R10, R78.reuse, R14, RZ ;  /* 0x0000000e4e0a7224 */ /* 0x040fe200078e02ff */
[----:B------:R-:W-:Y:S01]  /*59a0*/  SHF.R.S32.HI R86, RZ, 0x18, R103 ;  /* 0x00000018ff567819 */ /* 0x000fe20000011467 */
[----:B------:R-:W-:Y:S01]  /*59b0*/  IMAD R8, R81, R82, R8 ;  /* 0x0000005251087224 */ /* 0x000fe200078e0208 */
[----:B------:R-:W-:Y:S01]  /*59c0*/  I2IP.S8.S32.SAT R106, R11, R6, RZ ;  /* 0x000000060b6a7239 */ /* 0x000fe200000014ff */
[----:B------:R-:W-:Y:S01]  /*59d0*/  IMAD R9, R83, R82, R9 ;  /* 0x0000005253097224 */ /* 0x000fe200078e0209 */
[C---:B------:R-:W-:Y:S01]  /*59e0*/  PRMT R83, R103.reuse, 0x8880, RZ ;  /* 0x0000888067537816 */ /* 0x040fe200000000ff */
[----:B------:R-:W-:Y:S01]  /*59f0*/  IMAD.U32 R84, R103, 0x10000, RZ ;  /* 0x0001000067547824 */ /* 0x000fe200078e00ff */
[----:B------:R-:W-:Y:S01]  /*5a00*/  I2IP.S8.S32.SAT R105, R5, R4, R106 ;  /* 0x0000000405697239 */ /* 0x000fe2000000146a */
[C---:B------:R-:W-:Y:S01]  /*5a10*/  IMAD R15, R78.reuse, R15, RZ ;  /* 0x0000000f4e0f7224 */ /* 0x040fe200078e02ff */
[----:B------:R-:W-:Y:S01]  /*5a20*/  SHF.R.S32.HI R81, RZ, 0x18, R102 ;  /* 0x00000018ff517819 */ /* 0x000fe20000011466 */
[----:B------:R-:W-:Y:S01]  /*5a30*/  IMAD R10, R85, R82, R10 ;  /* 0x00000052550a7224 */ /* 0x000fe200078e020a */
[----:B------:R-:W-:Y:S01]  /*5a40*/  SHF.R.S32.HI R84, RZ, 0x18, R84 ;  /* 0x00000018ff547819 */ /* 0x000fe20000011454 */
[C---:B------:R-:W-:Y:S01]  /*5a50*/  IMAD R12, R78.reuse, R16, RZ ;  /* 0x000000104e0c7224 */ /* 0x040fe200078e02ff */
[----:B------:R-:W-:Y:S01]  /*5a60*/  SHF.L.U32 R85, R103, 0x8, RZ ;  /* 0x0000000867557819 */ /* 0x000fe200000006ff */
[----:B------:R-:W-:Y:S02]  /*5a70*/  IMAD R13, R78, R17, RZ ;  /* 0x000000114e0d7224 */ /* 0x000fe400078e02ff */
[----:B------:R-:W-:Y:S01]  /*5a80*/  IMAD R15, R81, R82, R15 ;  /* 0x00000052510f7224 */ /* 0x000fe200078e020f */
[----:B------:R-:W-:Y:S01]  /*5a90*/  PRMT R81, R88, 0x8880, RZ ;  /* 0x0000888058517816 */ /* 0x000fe200000000ff */
[----:B------:R-:W-:Y:S01]  /*5aa0*/  IMAD R14, R78, R18, RZ ;  /* 0x000000124e0e7224 */ /* 0x000fe200078e02ff */
[----:B------:R-:W-:Y:S01]  /*5ab0*/  SHF.R.S32.HI R85, RZ, 0x18, R85 ;  /* 0x00000018ff557819 */ /* 0x000fe20000011455 */
[----:B------:R-:W-:Y:S01]  /*5ac0*/  IMAD R12, R83, R82, R12 ;  /* 0x00000052530c7224 */ /* 0x000fe200078e020c */
[----:B------:R-:W-:Y:S01]  /*5ad0*/  I2IP.S8.S32.SAT R106, R15, R10, RZ ;  /* 0x0000000a0f6a7239 */ /* 0x000fe200000014ff */
[----:B------:R-:W-:Y:S01]  /*5ae0*/  IMAD R13, R84, R82, R13 ;  /* 0x00000052540d7224 */ /* 0x000fe200078e020d */
[----:B------:R-:W-:Y:S01]  /*5af0*/  SHF.L.U32 R83, R88, 0x10, RZ ;  /* 0x0000001058537819 */ /* 0x000fe200000006ff */
[C---:B------:R-:W-:Y:S01]  /*5b00*/  IMAD R19, R78.reuse, R19, RZ ;  /* 0x000000134e137224 */ /* 0x040fe200078e02ff */
[----:B------:R-:W-:Y:S01]  /*5b10*/  I2IP.S8.S32.SAT R106, R9, R8, R106 ;  /* 0x00000008096a7239 */ /* 0x000fe2000000146a */
[----:B------:R-:W-:Y:S01]  /*5b20*/  IMAD R14, R85, R82, R14 ;  /* 0x00000052550e7224 */ /* 0x000fe200078e020e */
[----:B------:R-:W-:Y:S01]  /*5b30*/  SHF.R.S32.HI R83, RZ, 0x18, R83 ;  /* 0x00000018ff537819 */ /* 0x000fe20000011453 */
[C---:B------:R-:W-:Y:S01]  /*5b40*/  IMAD R16, R78.reuse, R20, RZ ;  /* 0x000000144e107224 */ /* 0x040fe200078e02ff */
[----:B------:R-:W-:Y:S01]  /*5b50*/  SHF.L.U32 R84, R89, 0x10, RZ ;  /* 0x0000001059547819 */ /* 0x000fe200000006ff */
[----:B------:R-:W-:Y:S01]  /*5b60*/  IMAD R17, R78, R21, RZ ;  /* 0x000000154e117224 */ /* 0x000fe200078e02ff */
[----:B------:R-:W-:Y:S01]  /*5b70*/  SHF.L.U32 R85, R88, 0x8, RZ ;  /* 0x0000000858557819 */ /* 0x000fe200000006ff */
[----:B------:R-:W-:Y:S01]  /*5b80*/  IMAD R19, R86, R82, R19 ;  /* 0x0000005256137224 */ /* 0x000fe200078e0213 */
[----:B------:R-:W-:Y:S01]  /*5b90*/  SHF.R.S32.HI R84, RZ, 0x18, R84 ;  /* 0x00000018ff547819 */ /* 0x000fe20000011454 */
[C---:B------:R-:W-:Y:S01]  /*5ba0*/  IMAD R18, R78.reuse, R22, RZ ;  /* 0x000000164e127224 */ /* 0x040fe200078e02ff */
[----:B------:R-:W-:Y:S01]  /*5bb0*/  SHF.R.S32.HI R85, RZ, 0x18, R85 ;  /* 0x00000018ff557819 */ /* 0x000fe20000011455 */
[----:B------:R-:W-:Y:S01]  /*5bc0*/  IMAD R16, R81, R82, R16 ;  /* 0x0000005251107224 */ /* 0x000fe200078e0210 */
[----:B------:R-:W-:Y:S01]  /*5bd0*/  I2IP.S8.S32.SAT R107, R19, R14, RZ ;  /* 0x0000000e136b7239 */ /* 0x000fe200000014ff */
[-C--:B------:R-:W-:Y:S01]  /*5be0*/  IMAD R17, R83, R82.reuse, R17 ;  /* 0x0000005253117224 */ /* 0x080fe200078e0211 */
[----:B------:R-:W-:Y:S01]  /*5bf0*/  PRMT R83, R89, 0x8880, RZ ;  /* 0x0000888059537816 */ /* 0x000fe200000000ff */
[C---:B------:R-:W-:Y:S01]  /*5c00*/  IMAD R23, R78.reuse, R23, RZ ;  /* 0x000000174e177224 */ /* 0x040fe200078e02ff */
[----:B------:R-:W-:Y:S01]  /*5c10*/  SHF.R.S32.HI R81, RZ, 0x18, R88 ;  /* 0x00000018ff517819 */ /* 0x000fe20000011458 */
[----:B------:R-:W-:Y:S01]  /*5c20*/  IMAD R18, R85, R82, R18 ;  /* 0x0000005255127224 */ /* 0x000fe200078e0212 */
[----:B------:R-:W-:Y:S01]  /*5c30*/  SHF.L.U32 R85, R89, 0x8, RZ ;  /* 0x0000000859557819 */ /* 0x000fe200000006ff */
[C---:B------:R-:W-:Y:S01]  /*5c40*/  IMAD R20, R78.reuse, R24, RZ ;  /* 0x000000184e147224 */ /* 0x040fe200078e02ff */
[----:B------:R-:W-:Y:S01]  /*5c50*/  I2IP.S8.S32.SAT R107, R13, R12, R107 ;  /* 0x0000000c0d6b7239 */ /* 0x000fe2000000146b */
[----:B------:R-:W-:Y:S01]  /*5c60*/  IMAD R21, R78, R25, RZ ;  /* 0x000000194e157224 */ /* 0x000fe200078e02ff */
[----:B------:R-:W-:Y:S01]  /*5c70*/  SHF.R.S32.HI R85, RZ, 0x18, R85 ;  /* 0x00000018ff557819 */ /* 0x000fe20000011455 */
[----:B------:R-:W-:Y:S01]  /*5c80*/  IMAD R23, R81, R82, R23 ;  /* 0x0000005251177224 */ /* 0x000fe200078e0217 */
[----:B------:R-:W-:Y:S01]  /*5c90*/  PRMT R81, R90, 0x8880, RZ ;  /* 0x000088805a517816 */ /* 0x000fe200000000ff */
[----:B------:R-:W-:Y:S01]  /*5ca0*/  IMAD R22, R78, R26, RZ ;  /* 0x0000001a4e167224 */ /* 0x000fe200078e02ff */
[----:B------:R1:W-:Y:S01]  /*5cb0*/  STS.128 [R153+UR49+0x4200], R104 ;  /* 0x0042006899007988 */ /* 0x0003e20008000c31 */
[----:B------:R-:W-:Y:S01]  /*5cc0*/  IMAD R20, R83, R82, R20 ;  /* 0x0000005253147224 */ /* 0x000fe200078e0214 */
[----:B------:R-:W-:Y:S01]  /*5cd0*/  I2IP.S8.S32.SAT R108, R23, R18, RZ ;  /* 0x00000012176c7239 */ /* 0x000fe200000014ff */
[----:B------:R-:W-:Y:S01]  /*5ce0*/  IMAD R21, R84, R82, R21 ;  /* 0x0000005254157224 */ /* 0x000fe200078e0215 */
[----:B------:R-:W-:Y:S01]  /*5cf0*/  SHF.R.S32.HI R86, RZ, 0x18, R89 ;  /* 0x00000018ff567819 */ /* 0x000fe20000011459 */
[----:B------:R-:W-:Y:S01]  /*5d00*/  IMAD.U32 R83, R90, 0x10000, RZ ;  /* 0x000100005a537824 */ /* 0x000fe200078e00ff */
[----:B------:R-:W-:Y:S01]  /*5d10*/  I2IP.S8.S32.SAT R108, R17, R16, R108 ;  /* 0x00000010116c7239 */ /* 0x000fe2000000146c */
[----:B------:R-:W-:Y:S01]  /*5d20*/  IMAD R27, R78, R27, RZ ;  /* 0x0000001b4e1b7224 */ /* 0x000fe200078e02ff */
[----:B------:R-:W-:Y:S01]  /*5d30*/  SHF.L.U32 R84, R91, 0x10, RZ ;  /* 0x000000105b547819 */ /* 0x000fe200000006ff */
[----:B------:R-:W-:Y:S01]  /*5d40*/  IMAD R22, R85, R82, R22 ;  /* 0x0000005255167224 */ /* 0x000fe200078e0216 */
[----:B------:R-:W-:Y:S01]  /*5d50*/  SHF.L.U32 R85, R90, 0x8, RZ ;  /* 0x000000085a557819 */ /* 0x000fe200000006ff */
[C---:B------:R-:W-:Y:S01]  /*5d60*/  IMAD R24, R78.reuse, R28, RZ ;  /* 0x0000001c4e187224 */ /* 0x040fe200078e02ff */
[----:B------:R-:W-:Y:S01]  /*5d70*/  SHF.R.S32.HI R83, RZ, 0x18, R83 ;  /* 0x00000018ff537819 */ /* 0x000fe20000011453 */
[----:B------:R-:W-:Y:S01]  /*5d80*/  IMAD R25, R78, R29, RZ ;  /* 0x0000001d4e197224 */ /* 0x000fe200078e02ff */
[----:B------:R-:W-:Y:S01]  /*5d90*/  SHF.R.S32.HI R84, RZ, 0x18, R84 ;  /* 0x00000018ff547819 */ /* 0x000fe20000011454 */
[----:B------:R-:W-:Y:S01]  /*5da0*/  IMAD R27, R86, R82, R27 ;  /* 0x00000052561b7224 */ /* 0x000fe200078e021b */
[----:B------:R-:W-:Y:S01]  /*5db0*/  SHF.R.S32.HI R85, RZ, 0x18, R85 ;  /* 0x00000018ff557819 */ /* 0x000fe20000011455 */
[C---:B------:R-:W-:Y:S01]  /*5dc0*/  IMAD R26, R78.reuse, R30, RZ ;  /* 0x0000001e4e1a7224 */ /* 0x040fe200078e02ff */
[----:B------:R-:W-:Y:S01]  /*5dd0*/  SHF.R.S32.HI R86, RZ, 0x18, R91 ;  /* 0x00000018ff567819 */ /* 0x000fe2000001145b */
[----:B------:R-:W-:Y:S01]  /*5de0*/  IMAD R24, R81, R82, R24 ;  /* 0x0000005251187224 */ /* 0x000fe200078e0218 */
[----:B------:R-:W-:Y:S01]  /*5df0*/  I2IP.S8.S32.SAT R109, R27, R22, RZ ;  /* 0x000000161b6d7239 */ /* 0x000fe200000014ff */
[----:B------:R-:W-:Y:S01]  /*5e00*/  IMAD R25, R83, R82, R25 ;  /* 0x0000005253197224 */ /* 0x000fe200078e0219 */
[----:B------:R-:W-:Y:S01]  /*5e10*/  SHF.R.S32.HI R81, RZ, 0x18, R90 ;  /* 0x00000018ff517819 */ /* 0x000fe2000001145a */
[C---:B------:R-:W-:Y:S01]  /*5e20*/  IMAD R31, R78.reuse, R31, RZ ;  /* 0x0000001f4e1f7224 */ /* 0x040fe200078e02ff */
[----:B------:R-:W-:Y:S01]  /*5e30*/  I2IP.S8.S32.SAT R109, R21, R20, R109 ;  /* 0x00000014156d7239 */ /* 0x000fe2000000146d */
[----:B------:R-:W-:Y:S01]  /*5e40*/  IMAD R26, R85, R82, R26 ;  /* 0x00000052551a7224 */ /* 0x000fe200078e021a */
[C---:B------:R-:W-:Y:S01]  /*5e50*/  PRMT R83, R91.reuse, 0x8880, RZ ;  /* 0x000088805b537816 */ /* 0x040fe200000000ff */
[C---:B------:R-:W-:Y:S01]  /*5e60*/  IMAD R28, R78.reuse, R32, RZ ;  /* 0x000000204e1c7224 */ /* 0x040fe200078e02ff */
[----:B------:R-:W-:Y:S01]  /*5e70*/  SHF.L.U32 R85, R91, 0x8, RZ ;  /* 0x000000085b557819 */ /* 0x000fe200000006ff */
[C---:B------:R-:W-:Y:S02]  /*5e80*/  IMAD R29, R78.reuse, R33, RZ ;  /* 0x000000214e1d7224 */ /* 0x040fe400078e02ff */
[----:B------:R-:W-:Y:S01]  /*5e90*/  IMAD R31, R81, R82, R31 ;  /* 0x00000052511f7224 */ /* 0x000fe200078e021f */
[----:B------:R-:W-:Y:S01]  /*5ea0*/  SHF.R.S32.HI R85, RZ, 0x18, R85 ;  /* 0x00000018ff557819 */ /* 0x000fe20000011455 */
[----:B------:R-:W-:Y:S01]  /*5eb0*/  IMAD R30, R78, R34, RZ ;  /* 0x000000224e1e7224 */ /* 0x000fe200078e02ff */
[----:B------:R-:W-:Y:S01]  /*5ec0*/  PRMT R81, R92, 0x8880, RZ ;  /* 0x000088805c517816 */ /* 0x000fe200000000ff */
[----:B------:R-:W-:Y:S01]  /*5ed0*/  IMAD R28, R83, R82, R28 ;  /* 0x00000052531c7224 */ /* 0x000fe200078e021c */
[----:B------:R-:W-:Y:S01]  /*5ee0*/  I2IP.S8.S32.SAT R110, R31, R26, RZ ;  /* 0x0000001a1f6e7239 */ /* 0x000fe200000014ff */
[----:B------:R-:W-:Y:S01]  /*5ef0*/  IMAD R29, R84, R82, R29 ;  /* 0x00000052541d7224 */ /* 0x000fe200078e021d */
[----:B------:R-:W-:Y:S01]  /*5f00*/  SHF.L.U32 R83, R92, 0x10, RZ ;  /* 0x000000105c537819 */ /* 0x000fe200000006ff */
[----:B------:R-:W-:Y:S01]  /*5f10*/  IMAD R35, R78, R35, RZ ;  /* 0x000000234e237224 */ /* 0x000fe200078e02ff */
[----:B------:R-:W-:Y:S01]  /*5f20*/  I2IP.S8.S32.SAT R110, R25, R24, R110 ;  /* 0x00000018196e7239 */ /* 0x000fe2000000146e */
[----:B------:R-:W-:Y:S01]  /*5f30*/  IMAD R30, R85, R82, R30 ;  /* 0x00000052551e7224 */ /* 0x000fe200078e021e */
[----:B------:R-:W-:Y:S01]  /*5f40*/  SHF.L.U32 R85, R92, 0x8, RZ ;  /* 0x000000085c557819 */ /* 0x000fe200000006ff */
[C---:B------:R-:W-:Y:S01]  /*5f50*/  IMAD R32, R78.reuse, R36, RZ ;  /* 0x000000244e207224 */ /* 0x040fe200078e02ff */
[----:B------:R-:W-:Y:S01]  /*5f60*/  SHF.R.S32.HI R83, RZ, 0x18, R83 ;  /* 0x00000018ff537819 */ /* 0x000fe20000011453 */
[----:B------:R-:W-:Y:S01]  /*5f70*/  IMAD R33, R78, R37, RZ ;  /* 0x000000254e217224 */ /* 0x000fe200078e02ff */
[----:B------:R-:W-:Y:S01]  /*5f80*/  SHF.R.S32.HI R85, RZ, 0x18, R85 ;  /* 0x00000018ff557819 */ /* 0x000fe20000011455 */
[----:B------:R-:W-:Y:S01]  /*5f90*/  IMAD R35, R86, R82, R35 ;  /* 0x0000005256237224 */ /* 0x000fe200078e0223 */
[----:B------:R-:W-:Y:S01]  /*5fa0*/  PRMT R84, R93, 0x8880, RZ ;  /* 0x000088805d547816 */ /* 0x000fe200000000ff */
[----:B------:R-:W-:Y:S01]  /*5fb0*/  IMAD R34, R78, R38, RZ ;  /* 0x000000264e227224 */ /* 0x000fe200078e02ff */
[----:B------:R-:W-:Y:S01]  /*5fc0*/  SHF.L.U32 R86, R96, 0x10, RZ ;  /* 0x0000001060567819 */ /* 0x000fe200000006ff */
[----:B------:R-:W-:Y:S01]  /*5fd0*/  IMAD R32, R81, R82, R32 ;  /* 0x0000005251207224 */ /* 0x000fe200078e0220 */
[----:B------:R-:W-:Y:S01]  /*5fe0*/  SHF.R.S32.HI R81, RZ, 0x18, R92 ;  /* 0x00000018ff517819 */ /* 0x000fe2000001145c */
[C---:B------:R-:W-:Y:S01]  /*5ff0*/  IMAD R39, R78.reuse, R39, RZ ;  /* 0x000000274e277224 */ /* 0x040fe200078e02ff */
[----:B------:R-:W-:Y:S01]  /*6000*/  I2IP.S8.S32.SAT R111, R35, R30, RZ ;  /* 0x0000001e236f7239 */ /* 0x000fe200000014ff */
[-C--:B------:R-:W-:Y:S02]  /*6010*/  IMAD R33, R83, R82.reuse, R33 ;  /* 0x0000005253217224 */ /* 0x080fe400078e0221 */
[----:B------:R-:W-:Y:S01]  /*6020*/  IMAD R34, R85, R82, R34 ;  /* 0x0000005255227224 */ /* 0x000fe200078e0222 */
[----:B------:R-:W-:Y:S01]  /*6030*/  I2IP.S8.S32.SAT R111, R29, R28, R111 ;  /* 0x0000001c1d6f7239 */ /* 0x000fe2000000146f */
[C---:B------:R-:W-:Y:S01]  /*6040*/  IMAD.U32 R83, R93.reuse, 0x10000, RZ ;  /* 0x000100005d537824 */ /* 0x040fe200078e00ff */
[----:B------:R-:W-:Y:S01]  /*6050*/  SHF.L.U32 R85, R93, 0x8, RZ ;  /* 0x000000085d557819 */ /* 0x000fe200000006ff */
[----:B------:R-:W-:Y:S01]  /*6060*/  IMAD R39, R81, R82, R39 ;  /* 0x0000005251277224 */ /* 0x000fe200078e0227 */
[----:B------:R-:W-:Y:S01]  /*6070*/  MOV R81, R84 ;  /* 0x0000005400517202 */ /* 0x000fe20000000f00 */
[C---:B------:R-:W-:Y:S01]  /*6080*/  IMAD R36, R78.reuse, R40, RZ ;  /* 0x000000284e247224 */ /* 0x040fe200078e02ff */
[----:B------:R-:W-:Y:S01]  /*6090*/  SHF.R.S32.HI R83, RZ, 0x18, R83 ;  /* 0x00000018ff537819 */ /* 0x000fe20000011453 */
[C---:B------:R-:W-:Y:S01]  /*60a0*/  IMAD R37, R78.reuse, R41, RZ ;  /* 0x000000294e257224 */ /* 0x040fe200078e02ff */
[----:B------:R-:W-:Y:S01]  /*60b0*/  SHF.R.S32.HI R85, RZ, 0x18, R85 ;  /* 0x00000018ff557819 */ /* 0x000fe20000011455 */
[C---:B------:R-:W-:Y:S01]  /*60c0*/  IMAD R38, R78.reuse, R42, RZ ;  /* 0x0000002a4e267224 */ /* 0x040fe200078e02ff */
[----:B------:R1:W-:Y:S01]  /*60d0*/  STS.128 [R172+0x4200], R108 ;  /* 0x0042006cac007388 */ /* 0x0003e20000000c00 */
[----:B------:R-:W-:Y:S01]  /*60e0*/  IMAD R36, R81, R82, R36 ;  /* 0x0000005251247224 */ /* 0x000fe200078e0224 */
[----:B------:R-:W-:Y:S01]  /*60f0*/  I2IP.S8.S32.SAT R112, R39, R34, RZ ;  /* 0x0000002227707239 */ /* 0x000fe200000014ff */
[-C--:B------:R-:W-:Y:S01]  /*6100*/  IMAD R37, R83, R82.reuse, R37 ;  /* 0x0000005253257224 */ /* 0x080fe200078e0225 */
[----:B------:R-:W-:Y:S01]  /*6110*/  SHF.R.S32.HI R84, RZ, 0x18, R93 ;  /* 0x00000018ff547819 */ /* 0x000fe2000001145d */
[----:B------:R-:W-:Y:S01]  /*6120*/  IMAD R43, R78, R43, RZ ;  /* 0x0000002b4e2b7224 */ /* 0x000fe200078e02ff */
[C---:B------:R-:W-:Y:S01]  /*6130*/  SHF.L.U32 R83, R94.reuse, 0x10, RZ ;  /* 0x000000105e537819 */ /* 0x040fe200000006ff */
[----:B------:R-:W-:Y:S01]  /*6140*/  IMAD R38, R85, R82, R38 ;  /* 0x0000005255267224 */ /* 0x000fe200078e0226 */
[----:B------:R-:W-:Y:S01]  /*6150*/  PRMT R81, R94, 0x8880, RZ ;  /* 0x000088805e517816 */ /* 0x000fe200000000ff */
[----:B------:R-:W-:Y:S01]  /*6160*/  IMAD R40, R78, R44, RZ ;  /* 0x0000002c4e287224 */ /* 0x000fe200078e02ff */
[----:B------:R-:W-:Y:S01]  /*6170*/  SHF.L.U32 R85, R94, 0x8, RZ ;  /* 0x000000085e557819 */ /* 0x000fe200000006ff */
[----:B------:R-:W-:Y:S01]  /*6180*/  IMAD R41, R78, R45, RZ ;  /* 0x0000002d4e297224 */ /* 0x000fe200078e02ff */
[----:B------:R-:W-:Y:S01]  /*6190*/  SHF.R.S32.HI R83, RZ, 0x18, R83 ;  /* 0x00000018ff537819 */ /* 0x000fe20000011453 */
[----:B------:R-:W-:Y:S01]  /*61a0*/  IMAD R43, R84, R82, R43 ;  /* 0x00000052542b7224 */ /* 0x000fe200078e022b */
[----:B------:R-:W-:Y:S01]  /*61b0*/  SHF.R.S32.HI R85, RZ, 0x18, R85 ;  /* 0x00000018ff557819 */ /* 0x000fe20000011455 */
[C---:B------:R-:W-:Y:S01]  /*61c0*/  IMAD R42, R78.reuse, R46, RZ ;  /* 0x0000002e4e2a7224 */ /* 0x040fe200078e02ff */
[----:B------:R-:W-:Y:S01]  /*61d0*/  I2IP.S8.S32.SAT R112, R33, R32, R112 ;  /* 0x0000002021707239 */ /* 0x000fe20000001470 */
[----:B------:R-:W-:Y:S01]  /*61e0*/  IMAD R40, R81, R82, R40 ;  /* 0x0000005251287224 */ /* 0x000fe200078e0228 */
[----:B------:R-:W-:Y:S01]  /*61f0*/  SHF.R.S32.HI R84, RZ, 0x18, R94 ;  /* 0x00000018ff547819 */ /* 0x000fe2000001145e */
[----:B------:R-:W-:Y:S01]  /*6200*/  IMAD R47, R78, R47, RZ ;  /* 0x0000002f4e2f7224 */ /* 0x000fe200078e02ff */
[----:B------:R-:W-:Y:S01]  /*6210*/  I2IP.S8.S32.SAT R113, R43, R38, RZ ;  /* 0x000000262b717239 */ /* 0x000fe200000014ff */
[-C--:B------:R-:W-:Y:S01]  /*6220*/  IMAD R41, R83, R82.reuse, R41 ;  /* 0x0000005253297224 */ /* 0x080fe200078e0229 */
[----:B------:R-:W-:Y:S01]  /*6230*/  PRMT R81, R95, 0x8880, RZ ;  /* 0x000088805f517816 */ /* 0x000fe200000000ff */
[-C--:B------:R-:W-:Y:S01]  /*6240*/  IMAD R42, R85, R82.reuse, R42 ;  /* 0x00000052552a7224 */ /* 0x080fe200078e022a */
[----:B------:R-:W-:Y:S01]  /*6250*/  SHF.L.U32 R83, R95, 0x10, RZ ;  /* 0x000000105f537819 */ /* 0x000fe200000006ff */
[----:B------:R-:W-:Y:S01]  /*6260*/  IMAD R47, R84, R82, R47 ;  /* 0x00000052542f7224 */ /* 0x000fe200078e022f */
[----:B------:R-:W-:Y:S01]  /*6270*/  I2IP.S8.S32.SAT R113, R37, R36, R113 ;  /* 0x0000002425717239 */ /* 0x000fe20000001471 */
[C---:B------:R-:W-:Y:S01]  /*6280*/  IMAD R44, R78.reuse, R48, RZ ;  /* 0x000000304e2c7224 */ /* 0x040fe200078e02ff */
[----:B------:R-:W-:Y:S01]  /*6290*/  SHF.R.S32.HI R83, RZ, 0x18, R83 ;  /* 0x00000018ff537819 */ /* 0x000fe20000011453 */
[----:B------:R-:W-:Y:S01]  /*62a0*/  IMAD.SHL.U32 R84, R95, 0x100, RZ ;  /* 0x000001005f547824 */ /* 0x000fe200078e00ff */
[----:B------:R-:W-:Y:S01]  /*62b0*/  I2IP.S8.S32.SAT R114, R47, R42, RZ ;  /* 0x0000002a2f727239 */ /* 0x000fe200000014ff */
[----:B------:R-:W-:Y:S01]  /*62c0*/  IMAD R45, R78, R49, RZ ;  /* 0x000000314e2d7224 */ /* 0x000fe200078e02ff */
[----:B------:R-:W-:Y:S01]  /*62d0*/  PRMT R85, R96, 0x8880, RZ ;  /* 0x0000888060557816 */ /* 0x000fe200000000ff */
[----:B------:R-:W-:Y:S01]  /*62e0*/  IMAD R44, R81, R82, R44 ;  /* 0x00000052512c7224 */ /* 0x000fe200078e022c */
[----:B------:R-:W-:Y:S01]  /*62f0*/  SHF.R.S32.HI R81, RZ, 0x18, R84 ;  /* 0x00000018ff517819 */ /* 0x000fe20000011454 */
[C---:B------:R-:W-:Y:S01]  /*6300*/  IMAD R46, R78.reuse, R50, RZ ;  /* 0x000000324e2e7224 */ /* 0x040fe200078e02ff */
[----:B------:R-:W-:Y:S01]  /*6310*/  I2IP.S8.S32.SAT R114, R41, R40, R114 ;  /* 0x0000002829727239 */ /* 0x000fe20000001472 */
[----:B------:R-:W-:Y:S01]  /*6320*/  IMAD R45, R83, R82, R45 ;  /* 0x00000052532d7224 */ /* 0x000fe200078e022d */
[----:B------:R-:W-:Y:S01]  /*6330*/  SHF.R.S32.HI R83, RZ, 0x18, R95 ;  /* 0x00000018ff537819 */ /* 0x000fe2000001145f */
[----:B------:R-:W-:Y:S01]  /*6340*/  IMAD R51, R78, R51, RZ ;  /* 0x000000334e337224 */ /* 0x000fe200078e02ff */
[----:B------:R-:W-:Y:S01]  /*6350*/  SHF.L.U32 R84, R96, 0x8, RZ ;  /* 0x0000000860547819 */ /* 0x000fe200000006ff */
[C---:B------:R-:W-:Y:S02]  /*6360*/  IMAD R48, R78.reuse, R52, RZ ;  /* 0x000000344e307224 */ /* 0x040fe400078e02ff */
[-C--:B------:R-:W-:Y:S01]  /*6370*/  IMAD R46, R81, R82.reuse, R46 ;  /* 0x00000052512e7224 */ /* 0x080fe200078e022e */
[----:B------:R-:W-:Y:S01]  /*6380*/  SHF.R.S32.HI R81, RZ, 0x18, R86 ;  /* 0x00000018ff517819 */ /* 0x000fe20000011456 */
[C---:B------:R-:W-:Y:S01]  /*6390*/  IMAD R49, R78.reuse, R53, RZ ;  /* 0x000000354e317224 */ /* 0x040fe200078e02ff */
[----:B------:R-:W-:Y:S01]  /*63a0*/  SHF.R.S32.HI R86, RZ, 0x18, R99 ;  /* 0x00000018ff567819 */ /* 0x000fe20000011463 */
[----:B------:R-:W-:Y:S01]  /*63b0*/  IMAD R51, R83, R82, R51 ;  /* 0x0000005253337224 */ /* 0x000fe200078e0233 */
[----:B------:R-:W-:Y:S01]  /*63c0*/  SHF.R.S32.HI R83, RZ, 0x18, R84 ;  /* 0x00000018ff537819 */ /* 0x000fe20000011454 */
[C---:B------:R-:W-:Y:S01]  /*63d0*/  IMAD R50, R78.reuse, R54, RZ ;  /* 0x000000364e327224 */ /* 0x040fe200078e02ff */
[----:B------:R-:W-:Y:S01]  /*63e0*/  SHF.R.S32.HI R84, RZ, 0x18, R96 ;  /* 0x00000018ff547819 */ /* 0x000fe20000011460 */
[----:B------:R-:W-:Y:S01]  /*63f0*/  IMAD R48, R85, R82, R48 ;  /* 0x0000005255307224 */ /* 0x000fe200078e0230 */
[----:B------:R-:W-:Y:S01]  /*6400*/  I2IP.S8.S32.SAT R115, R51, R46, RZ ;  /* 0x0000002e33737239 */ /* 0x000fe200000014ff */
[C---:B------:R-:W-:Y:S01]  /*6410*/  IMAD R55, R78.reuse, R55, RZ ;  /* 0x000000374e377224 */ /* 0x040fe200078e02ff */
[----:B------:R-:W-:Y:S01]  /*6420*/  SHF.L.U32 R85, R97, 0x10, RZ ;  /* 0x0000001061557819 */ /* 0x000fe200000006ff */
[----:B------:R-:W-:Y:S01]  /*6430*/  IMAD R49, R81, R82, R49 ;  /* 0x0000005251317224 */ /* 0x000fe200078e0231 */
[----:B------:R-:W-:Y:S01]  /*6440*/  PRMT R81, R97, 0x8880, RZ ;  /* 0x0000888061517816 */ /* 0x000fe200000000ff */
[----:B------:R-:W-:Y:S01]  /*6450*/  IMAD R52, R78, R56, RZ ;  /* 0x000000384e347224 */ /* 0x000fe200078e02ff */
[----:B------:R-:W-:Y:S01]  /*6460*/  I2IP.S8.S32.SAT R115, R45, R44, R115 ;  /* 0x0000002c2d737239 */ /* 0x000fe20000001473 */
[-C--:B------:R-:W-:Y:S01]  /*6470*/  IMAD R50, R83, R82.reuse, R50 ;  /* 0x0000005253327224 */ /* 0x080fe200078e0232 */
[----:B------:R-:W-:Y:S01]  /*6480*/  SHF.R.S32.HI R83, RZ, 0x18, R85 ;  /* 0x00000018ff537819 */ /* 0x000fe20000011455 */
[-C--:B------:R-:W-:Y:S01]  /*6490*/  IMAD R55, R84, R82.reuse, R55 ;  /* 0x0000005254377224 */ /* 0x080fe200078e0237 */
[----:B------:R-:W-:Y:S01]  /*64a0*/  PRMT R85, R98, 0x8880, RZ ;  /* 0x0000888062557816 */ /* 0x000fe200000000ff */
[----:B------:R-:W-:Y:S01]  /*64b0*/  IMAD R52, R81, R82, R52 ;  /* 0x0000005251347224 */ /* 0x000fe200078e0234 */
[----:B------:R-:W-:Y:S01]  /*64c0*/  SHF.L.U32 R81, R97, 0x8, RZ ;  /* 0x0000000861517819 */ /* 0x000fe200000006ff */
[C---:B------:R-:W-:Y:S01]  /*64d0*/  IMAD R53, R78.reuse, R57, RZ ;  /* 0x000000394e357224 */ /* 0x040fe200078e02ff */
[----:B------:R1:W-:Y:S01]  /*64e0*/  STS.128 [R171+0x4200], R112 ;  /* 0x00420070ab007388 */ /* 0x0003e20000000c00 */
[----:B------:R-:W-:Y:S01]  /*64f0*/  IMAD R54, R78, R58, RZ ;  /* 0x0000003a4e367224 */ /* 0x000fe200078e02ff */
[----:B------:R-:W-:Y:S01]  /*6500*/  SHF.R.S32.HI R81, RZ, 0x18, R81 ;  /* 0x00000018ff517819 */ /* 0x000fe20000011451 */
[----:B------:R-:W-:Y:S01]  /*6510*/  IMAD R53, R83, R82, R53 ;  /* 0x0000005253357224 */ /* 0x000fe200078e0235 */
[----:B------:R-:W-:Y:S01]  /*6520*/  SHF.L.U32 R84, R98, 0x10, RZ ;  /* 0x0000001062547819 */ /* 0x000fe200000006ff */
[C---:B------:R-:W-:Y:S01]  /*6530*/  IMAD R59, R78.reuse, R59, RZ ;  /* 0x0000003b4e3b7224 */ /* 0x040fe200078e02ff */
[----:B------:R-:W-:Y:S01]  /*6540*/  SHF.R.S32.HI R83, RZ, 0x18, R97 ;  /* 0x00000018ff537819 */ /* 0x000fe20000011461 */
[C---:B------:R-:W-:Y:S01]  /*6550*/  IMAD R56, R78.reuse, R60, RZ ;  /* 0x0000003c4e387224 */ /* 0x040fe200078e02ff */
[----:B------:R-:W-:Y:S01]  /*6560*/  I2IP.S8.S32.SAT R120, R55, R50, RZ ;  /* 0x0000003237787239 */ /* 0x000fe200000014ff */
[----:B------:R-:W-:Y:S01]  /*6570*/  IMAD R54, R81, R82, R54 ;  /* 0x0000005251367224 */ /* 0x000fe200078e0236 */
[----:B------:R-:W-:Y:S01]  /*6580*/  SHF.R.S32.HI R84, RZ, 0x18, R84 ;  /* 0x00000018ff547819 */ /* 0x000fe20000011454 */
[----:B------:R-:W-:Y:S01]  /*6590*/  IMAD R57, R78, R61, RZ ;  /* 0x0000003d4e397224 */ /* 0x000fe200078e02ff */
[----:B------:R-:W-:Y:S01]  /*65a0*/  I2IP.S8.S32.SAT R120, R49, R48, R120 ;  /* 0x0000003031787239 */ /* 0x000fe20000001478 */
[-C--:B------:R-:W-:Y:S01]  /*65b0*/  IMAD R59, R83, R82.reuse, R59 ;  /* 0x00000052533b7224 */ /* 0x080fe200078e023b */
[----:B------:R-:W-:Y:S01]  /*65c0*/  PRMT R83, R99, 0x8880, RZ ;  /* 0x0000888063537816 */ /* 0x000fe200000000ff */
[-C--:B------:R-:W-:Y:S01]  /*65d0*/  IMAD R56, R85, R82.reuse, R56 ;  /* 0x0000005255387224 */ /* 0x080fe200078e0238 */
[----:B------:R-:W-:Y:S01]  /*65e0*/  SHF.R.S32.HI R81, RZ, 0x18, R98 ;  /* 0x00000018ff517819 */ /* 0x000fe20000011462 */
[----:B------:R-:W-:Y:S01]  /*65f0*/  IMAD R57, R84, R82, R57 ;  /* 0x0000005254397224 */ /* 0x000fe200078e0239 */
[----:B------:R-:W-:Y:S01]  /*6600*/  I2IP.S8.S32.SAT R121, R59, R54, RZ ;  /* 0x000000363b797239 */ /* 0x000fe200000014ff */
[C---:B------:R-:W-:Y:S01]  /*6610*/  IMAD R58, R78.reuse, R62, RZ ;  /* 0x0000003e4e3a7224 */ /* 0x040fe200078e02ff */
[C---:B------:R-:W-:Y:S01]  /*6620*/  SHF.L.U32 R85, R99.reuse, 0x8, RZ ;  /* 0x0000000863557819 */ /* 0x040fe200000006ff */
[----:B------:R-:W-:Y:S01]  /*6630*/  IMAD.U32 R84, R99, 0x10000, RZ ;  /* 0x0001000063547824 */ /* 0x000fe200078e00ff */
[----:B------:R-:W-:Y:S01]  /*6640*/  I2IP.S8.S32.SAT R121, R53, R52, R121 ;  /* 0x0000003435797239 */ /* 0x000fe20000001479 */
[C---:B------:R-:W-:Y:S01]  /*6650*/  IMAD R63, R78.reuse, R63, RZ ;  /* 0x0000003f4e3f7224 */ /* 0x040fe200078e02ff */
[----:B------:R-:W-:Y:S01]  /*6660*/  SHF.R.S32.HI R85, RZ, 0x18, R85 ;  /* 0x00000018ff557819 */ /* 0x000fe20000011455 */
[C---:B------:R-:W-:Y:S01]  /*6670*/  IMAD R60, R78.reuse, R64, RZ ;  /* 0x000000404e3c7224 */ /* 0x040fe200078e02ff */
[----:B------:R-:W-:Y:S01]  /*6680*/  SHF.R.S32.HI R84, RZ, 0x18, R84 ;  /* 0x00000018ff547819 */ /* 0x000fe20000011454 */
[-C--:B------:R-:W-:Y:S02]  /*6690*/  IMAD R58, R87, R82.reuse, R58 ;  /* 0x00000052573a7224 */ /* 0x080fe400078e023a */
[C---:B------:R-:W-:Y:S02]  /*66a0*/  IMAD R61, R78.reuse, R65, RZ ;  /* 0x000000414e3d7224 */ /* 0x040fe400078e02ff */
[-C--:B------:R-:W-:Y:S02]  /*66b0*/  IMAD R63, R81, R82.reuse, R63 ;  /* 0x00000052513f7224 */ /* 0x080fe400078e023f */
[----:B------:R-:W-:Y:S02]  /*66c0*/  IMAD R60, R83, R82, R60 ;  /* 0x00000052533c7224 */ /* 0x000fe400078e023c */
[----:B------:R-:W-:Y:S01]  /*66d0*/  IMAD R62, R78, R66, RZ ;  /* 0x000000424e3e7224 */ /* 0x000fe200078e02ff */
[----:B------:R-:W-:Y:S01]  /*66e0*/  I2IP.S8.S32.SAT R122, R63, R58, RZ ;  /* 0x0000003a3f7a7239 */ /* 0x000fe200000014ff */
[----:B------:R-:W-:Y:S02]  /*66f0*/  IMAD R61, R84, R82, R61 ;  /* 0x00000052543d7224 */ /* 0x000fe400078e023d */
[----:B------:R-:W-:Y:S01]  /*6700*/  IMAD R67, R78, R67, RZ ;  /* 0x000000434e437224 */ /* 0x000fe200078e02ff */
[----:B------:R-:W-:Y:S01]  /*6710*/  I2IP.S8.S32.SAT R122, R57, R56, R122 ;  /* 0x00000038397a7239 */ /* 0x000fe2000000147a */
[-C--:B------:R-:W-:Y:S02]  /*6720*/  IMAD R62, R85, R82.reuse, R62 ;  /* 0x00000052553e7224 */ /* 0x080fe400078e023e */
[----:B------:R-:W-:Y:S05]  /*6730*/  IMAD R67, R86, R82, R67 ;  /* 0x0000005256437224 */ /* 0x000fea00078e0243 */
[----:B------:R-:W-:Y:S04]  /*6740*/  I2IP.S8.S32.SAT R123, R67, R62, RZ ;  /* 0x0000003e437b7239 */ /* 0x000fe800000014ff */
[----:B------:R-:W-:Y:S05]  /*6750*/  I2IP.S8.S32.SAT R123, R61, R60, R123 ;  /* 0x0000003c3d7b7239 */ /* 0x000fea000000147b */
[----:B------:R1:W-:Y:S01]  /*6760*/  STS.128 [R170+0x4200], R120 ;  /* 0x00420078aa007388 */ /* 0x0003e20000000c00 */
[----:B------:R-:W-:Y:S01]  /*6770*/  @!PT LDS RZ, [RZ] ;  /* 0x00000000fffff984 */ /* 0x000fe20000000800 */
[----:B------:R-:W-:Y:S01]  /*6780*/  @!PT LDS RZ, [RZ] ;  /* 0x00000000fffff984 */ /* 0x000fe20000000800 */
[----:B------:R-:W-:Y:S01]  /*6790*/  @!PT LDS RZ, [RZ] ;  /* 0x00000000fffff984 */ /* 0x000fe20000000800 */
[----:B------:R-:W-:Y:S01]  /*67a0*/  @!PT LDS RZ, [RZ] ;  /* 0x00000000fffff984 */ /* 0x000fe20000000800 */
[----:B------:R2:W-:Y:S07]  /*67b0*/  MEMBAR.ALL.CTA ;  /* 0x0000000000007992 */ /* 0x0005ee0000008000 */
[----:B--2---:R-:W2:Y:S02]  /*67c0*/  FENCE.VIEW.ASYNC.S ;  /* 0x00000000000073c6 */ /* 0x004ea40000000000 */
[----:B--2---:R-:W-:Y:S06]  /*67d0*/  BAR.SYNC.DEFER_BLOCKING 0x1, 0x80 ;  /* 0x0042000000007b1d */ /* 0x004fec0000010000 */
[----:B------:R-:W-:Y:S05]  /*67e0*/  @P0 BRA `(.L_x_93) ;  /* 0x0000000000280947 */ /* 0x000fea0003800000 */
[----:B------:R-:W-:Y:S02]  /*67f0*/  UIADD3 UR4, UPT, UPT, UR49, 0x4200, URZ ;  /* 0x0000420031047890 */ /* 0x000fe4000fffe0ff */
[----:B------:R-:W-:Y:S01]  /*6800*/  UIADD3 UR6, UP0, UPT, UR52, 0x680, URZ ;  /* 0x0000068034067890 */ /* 0x000fe2000ff1e0ff */
[----:B------:R-:W-:Y:S03]  /*6810*/  UMOV UR43, UR36 ;  /* 0x00000024002b7c82 */ /* 0x000fe60008000000 */
[----:B------:R-:W-:Y:S01]  /*6820*/  MOV R166, UR4 ;  /* 0x0000000400a67c02 */ /* 0x000fe20008000f00 */
[----:B------:R-:W-:Y:S03]  /*6830*/  UIADD3.X UR7, UPT, UPT, URZ, UR53, URZ, UP0, !UPT ;  /* 0x00000035ff077290 */ /* 0x000fe600087fe4ff */
[----:B------:R-:W-:Y:S11]  /*6840*/  R2UR UR40, R166 ;  /* 0x00000000a62872ca */ /* 0x000ff600000e0000 */
[----:B------:R-:W-:Y:S02]  /*6850*/  @!UPT UIADD3 URZ, UPT, UPT, URZ, URZ, URZ ;  /* 0x000000fffffff290 */ /* 0x000fe4000fffe0ff */
[----:B------:R2:W-:Y:S01]  /*6860*/  UTMASTG.3D [UR40], [UR6] ;  /* 0x00000028060073b5 */ /* 0x0005e20008010000 */
[----:B------:R0:W-:Y:S01]  /*6870*/  UTMACMDFLUSH ;  /* 0x00000000000079b7 */ /* 0x0001e20000000000 */
[----:B--2---:R-:W-:Y:S04]  /*6880*/  DEPBAR.LE SB0, 0x1 ;  /* 0x000080400000791a */ /* 0x004fe80000000000 */
.L_x_93:
[----:B------:R-:W-:Y:S05]  /*6890*/  BSYNC.RECONVERGENT B0 ;  /* 0x0000000000007941 */ /* 0x000fea0003800200 */
.L_x_92:
[----:B------:R-:W-:Y:S06]  /*68a0*/  BAR.SYNC.DEFER_BLOCKING 0x1, 0x80 ;  /* 0x0042000000007b1d */ /* 0x000fec0000010000 */
[----:B------:R-:W2:Y:S01]  /*68b0*/  @P6 SYNCS.PHASECHK.TRANS64.TRYWAIT P0, [R125+URZ+0x20], R126 ;  /* 0x0000207e7d0065a7 */ /* 0x000ea200080011ff */
[----:B------:R-:W-:Y:S01]  /*68c0*/  BSSY B1, `(.L_x_94) ;  /* 0x0000023000017945 */ /* 0x000fe20003800000 */
[----:B--2---:R-:W-:Y:S03]  /*68d0*/  @P6 SEL R117, RZ, 0x1, !P0 ;  /* 0x00000001ff756807 */ /* 0x004fe60004000000 */
[----:B------:R-:W-:Y:S05]  /*68e0*/  @!P6 BRA `(.L_x_95) ;  /* 0x000000000080e947 */ /* 0x000fea0003800000 */
[----:B------:R-:W-:Y:S01]  /*68f0*/  ISETP.NE.AND P1, PT, R118, RZ, PT ;  /* 0x000000ff7600720c */ /* 0x000fe20003f25270 */
[----:B------:R-:W-:Y:S01]  /*6900*/  BSSY B0, `(.L_x_96) ;  /* 0x000000a000007945 */ /* 0x000fe20003800000 */
[----:B------:R-:W-:Y:S11]  /*6910*/  ISETP.NE.AND P0, PT, R117, RZ, PT ;  /* 0x000000ff7500720c */ /* 0x000ff60003f05270 */
[----:B------:R-:W-:Y:S04]  /*6920*/  @P1 IMAD R119, R160, 0x2000, R119 ;  /* 0x00002000a0771824 */ /* 0x000fe800078e0277 */
[--C-:B------:R-:W-:Y:S01]  /*6930*/  @P1 IMAD.IADD R124, R124, 0x1, R119.reuse ;  /* 0x000000017c7c1824 */ /* 0x100fe200078e0277 */
[----:B------:R-:W-:Y:S01]  /*6940*/  @P1 IADD3 R3, PT, PT, R165, R119, RZ ;  /* 0x00000077a5031210 */ /* 0x000fe20007ffe0ff */
[----:B------:R-:W-:Y:S01]  /*6950*/  @P1 IMAD.IADD R2, R164, 0x1, R119 ;  /* 0x00000001a4021824 */ /* 0x000fe200078e0277 */
[----:B------:R-:W-:Y:S06]  /*6960*/  @P0 BRA `(.L_x_97) ;  /* 0x00000000000c0947 */ /* 0x000fec0003800000 */
[----:B------:R-:W-:Y:S04]  /*6970*/  SHF.L.U32 R0, R159, 0x1f, RZ ;  /* 0x0000001f9f007819 */ /* 0x000fe800000006ff */
[----:B------:R-:W2:Y:S02]  /*6980*/  SYNCS.PHASECHK.TRANS64.TRYWAIT P0, [R125+URZ+0x20], R0 ;  /* 0x000020007d0075a7 */ /* 0x000ea400080011ff */
[----:B--2---:R-:W-:Y:S05]  /*6990*/  @!P0 BRA `(.L_x_98) ;  /* 0x0000001c00c48947 */ /* 0x004fea0003800000 */
.L_x_97:
[----:B------:R-:W-:Y:S05]  /*69a0*/  BSYNC B0 ;  /* 0x0000000000007941 */ /* 0x000fea0003800000 */
.L_x_96:
[----:B------:R-:W-:Y:S01]  /*69b0*/  ISETP.NE.AND P0, PT, R118, RZ, PT ;  /* 0x000000ff7600720c */ /* 0x000fe20003f05270 */
[----:B--2---:R-:W-:Y:S02]  /*69c0*/  VIADD R125, R125, 0x30 ;  /* 0x000000307d7d7836 */ /* 0x004fe40000000000 */
[----:B------:R-:W-:Y:S02]  /*69d0*/  IMAD.U32 R0, RZ, RZ, UR37 ;  /* 0x00000025ff007e24 */ /* 0x000fe4000f8e00ff */
[----:B------:R-:W-:Y:S03]  /*69e0*/  VIADD R160, R160, 0x1 ;  /* 0x00000001a0a07836 */ /* 0x000fe60000000000 */
[----:B------:R-:W-:Y:S05]  /*69f0*/  PRMT R0, R0, 0x654, R125 ;  /* 0x0000065400007816 */ /* 0x000fea000000007d */
[----:B------:R2:W3:Y:S04]  /*6a00*/  @P0 LDS.128 R100, [R119+0x200] ;  /* 0x0002000077640984 */ /* 0x0004e80000000c00 */
[----:B------:R2:W4:Y:S04]  /*6a10*/  @P0 LDS.128 R88, [R3+0x200] ;  /* 0x0002000003580984 */ /* 0x0005280000000c00 */
        /* <DEDUP_REMOVED lines=12> */
[----:B--234-:R-:W-:Y:S02]  /*6ae0*/  LOP3.LUT R159, R159, R0, RZ, 0x3c, !PT ;  /* 0x000000009f9f7212 */ /* 0x01cfe400078e3cff */
.L_x_95:
[----:B------:R-:W-:Y:S05]  /*6af0*/  BSYNC B1 ;  /* 0x0000000000017941 */ /* 0x000fea0003800000 */
.L_x_94:
[----:B------:R-:W-:Y:S05]  /*6b00*/  VIADD R3, R80, 0x40 ;  /* 0x0000004050037836 */ /* 0x000fea0000000000 */
[----:B------:R-:W-:Y:S04]  /*6b10*/  SHF.R.U32.HI R3, RZ, 0x15, R3 ;  /* 0x00000015ff037819 */ /* 0x000fe80000011603 */
[----:B------:R-:W-:Y:S11]  /*6b20*/  LOP3.LUT P0, RZ, R3, 0x3, R154, 0x48, !PT ;  /* 0x0000000303ff7812 */ /* 0x000ff6000780489a */
[----:B------:R-:W-:Y:S02]  /*6b30*/  @!UPT UIADD3 URZ, UPT, UPT, URZ, URZ, URZ ;  /* 0x000000fffffff290 */ /* 0x000fe4000fffe0ff */
[----:B------:R-:W-:Y:S05]  /*6b40*/  @!P0 BRA `(.L_x_99) ;  /* 0x0000000000408947 */ /* 0x000fea0003800000 */
[----:B------:R-:W2:Y:S01]  /*6b50*/  LDCU.64 UR8, c[0x4][0x70] ;  /* 0x01000e00ff0877ac */ /* 0x000ea20008000a00 */
[----:B------:R-:W-:Y:S01]  /*6b60*/  MOV R3, 0x0 ;  /* 0x0000000000037802 */ /* 0x000fe20000000f00 */
[----:B------:R-:W-:Y:S02]  /*6b70*/  HFMA2 R12, -RZ, RZ, 0, 5.9604644775390625e-08 ;  /* 0x00000001ff0c7431 */ /* 0x000fe400000001ff */
[----:B------:R-:W-:Y:S02]  /*6b80*/  IMAD.MOV.U32 R8, RZ, RZ, 0x192 ;  /* 0x00000192ff087424 */ /* 0x000fe400078e00ff */
[----:B------:R-:W-:Y:S01]  /*6b90*/  IMAD.MOV.U32 R13, RZ, RZ, RZ ;  /* 0x000000ffff0d7224 */ /* 0x000fe200078e00ff */
[----:B------:R-:W3:Y:S01]  /*6ba0*/  LDCU.64 UR6, c[0x4][0x78] ;  /* 0x01000f00ff0677ac */ /* 0x000ee20008000a00 */
[----:B------:R-:W4:Y:S01]  /*6bb0*/  LDC.64 R2, c[0x4][R3] ;  /* 0x0100000003027b82 */ /* 0x000f220000000a00 */
[----:B------:R-:W5:Y:S01]  /*6bc0*/  LDCU.64 UR4, c[0x4][0x10] ;  /* 0x01000200ff0477ac */ /* 0x000f620008000a00 */
[----:B--2---:R-:W-:Y:S01]  /*6bd0*/  MOV R5, UR9 ;  /* 0x0000000900057c02 */ /* 0x004fe20008000f00 */
[----:B------:R-:W-:Y:S01]  /*6be0*/  IMAD.U32 R4, RZ, RZ, UR8 ;  /* 0x00000008ff047e24 */ /* 0x000fe2000f8e00ff */
[----:B---3--:R-:W-:Y:S01]  /*6bf0*/  MOV R7, UR7 ;  /* 0x0000000700077c02 */ /* 0x008fe20008000f00 */
[----:B------:R-:W-:Y:S01]  /*6c00*/  IMAD.U32 R6, RZ, RZ, UR6 ;  /* 0x00000006ff067e24 */ /* 0x000fe2000f8e00ff */
[----:B-----5:R-:W-:Y:S01]  /*6c10*/  MOV R11, UR5 ;  /* 0x00000005000b7c02 */ /* 0x020fe20008000f00 */
[----:B------:R-:W-:Y:S02]  /*6c20*/  IMAD.U32 R10, RZ, RZ, UR4 ;  /* 0x00000004ff0a7e24 */ /* 0x000fe4000f8e00ff */
[----:B------:R-:W-:Y:S07]  /*6c30*/  LEPC R20, `(.L_x_99) ;  /* 0x000000001014794e */ /* 0x000fee0000000000 */
[----:B-1--4-:R-:W-:Y:S05]  /*6c40*/  CALL.ABS.NOINC R2 ;  /* 0x0000000002007343 */ /* 0x012fea0003c00000 */
.L_x_99:
[----:B------:R-:W-:Y:S01]  /*6c50*/  ISETP.NE.AND P0, PT, R167, RZ, PT ;  /* 0x000000ffa700720c */ /* 0x000fe20003f05270 */
[----:B------:R-:W-:Y:S05]  /*6c60*/  WARPSYNC.ALL ;  /* 0x0000000000007948 */ /* 0x000fea0003800000 */
[----:B------:R-:W-:Y:S01]  /*6c70*/  IMAD.U32 R140, R102, 0x10000, RZ ;  /* 0x00010000668c7824 */ /* 0x000fe200078e00ff */
[----:B------:R-:W-:Y:S01]  /*6c80*/  R2UR UR4, R80 ;  /* 0x00000000500472ca */ /* 0x000fe200000e0000 */
[----:B------:R-:W-:Y:S01]  /*6c90*/  IMAD.U32 R134, R88, 0x10000, RZ ;  /* 0x0001000058867824 */ /* 0x000fe200078e00ff */
[C---:B------:R-:W-:Y:S01]  /*6ca0*/  SHF.L.U32 R0, R100.reuse, 0x10, RZ ;  /* 0x0000001064007819 */ /* 0x040fe200000006ff */
[----:B-1----:R-:W-:Y:S01]  /*6cb0*/  IMAD.U32 R119, R93, 0x10000, RZ ;  /* 0x000100005d777824 */ /* 0x002fe200078e00ff */
[----:B------:R-:W-:Y:S01]  /*6cc0*/  PRMT R3, R100, 0x8880, RZ ;  /* 0x0000888064037816 */ /* 0x000fe200000000ff */
[----:B------:R-:W-:Y:S01]  /*6cd0*/  IMAD.U32 R104, R98, 0x10000, RZ ;  /* 0x0001000062687824 */ /* 0x000fe200078e00ff */
[----:B------:R-:W-:Y:S01]  /*6ce0*/  SHF.L.U32 R81, R100, 0x8, RZ ;  /* 0x0000000864517819 */ /* 0x000fe200000006ff */
[----:B------:R-:W-:Y:S01]  /*6cf0*/  IMAD.SHL.U32 R127, R90, 0x100, RZ ;  /* 0x000001005a7f7824 */ /* 0x000fe200078e00ff */
[----:B------:R-:W-:Y:S01]  /*6d00*/  SHF.R.S32.HI R0, RZ, 0x18, R0 ;  /* 0x00000018ff007819 */ /* 0x000fe20000011400 */
[----:B------:R-:W-:Y:S01]  /*6d10*/  IMAD.SHL.U32 R112, R95, 0x100, RZ ;  /* 0x000001005f707824 */ /* 0x000fe200078e00ff */
[----:B------:R-:W-:Y:S01]  /*6d20*/  SHF.R.S32.HI R81, RZ, 0x18, R81 ;  /* 0x00000018ff517819 */ /* 0x000fe20000011451 */
[----:B------:R-:W-:Y:S01]  /*6d30*/  BSSY.RECONVERGENT B0, `(.L_x_100) ;  /* 0x0000121000007945 */ /* 0x000fe20003800200 */
[----:B------:R-:W-:Y:S01]  /*6d40*/  SHF.R.S32.HI R2, RZ, 0x18, R100 ;  /* 0x00000018ff027819 */ /* 0x000fe20000011464 */
[----:B------:R-:W1:Y:S01]  /*6d50*/  LDTM.x64 R4, tmem[UR4+0x40] ;  /* 0x00004004000479ee */ /* 0x000e620008340000 */
[----:B------:R-:W-:Y:S01]  /*6d60*/  NOP ;  /* 0x0000000000007918 */ /* 0x000fe20000000000 */
[----:B------:R-:W-:Y:S02]  /*6d70*/  SHF.R.S32.HI R84, RZ, 0x18, R101 ;  /* 0x00000018ff547819 */ /* 0x000fe40000011465 */
[----:B------:R-:W-:Y:S02]  /*6d80*/  SHF.R.S32.HI R85, RZ, 0x18, R102 ;  /* 0x00000018ff557819 */ /* 0x000fe40000011466 */
[----:B------:R-:W-:Y:S02]  /*6d90*/  SHF.R.S32.HI R86, RZ, 0x18, R103 ;  /* 0x00000018ff567819 */ /* 0x000fe40000011467 */
[----:B------:R-:W-:Y:S02]  /*6da0*/  SHF.R.S32.HI R87, RZ, 0x18, R88 ;  /* 0x00000018ff577819 */ /* 0x000fe40000011458 */
[----:B------:R-:W-:Y:S02]  /*6db0*/  R2UR UR5, R116 ;  /* 0x00000000740572ca */ /* 0x000fe400000e0000 */
[C---:B------:R-:W-:Y:S02]  /*6dc0*/  PRMT R143, R101.reuse, 0x8880, RZ ;  /* 0x00008880658f7816 */ /* 0x040fe400000000ff */
[----:B------:R-:W-:Y:S02]  /*6dd0*/  SHF.L.U32 R83, R101, 0x10, RZ ;  /* 0x0000001065537819 */ /* 0x000fe400000006ff */
[----:B------:R-:W-:Y:S02]  /*6de0*/  PRMT R141, R102, 0x8880, RZ ;  /* 0x00008880668d7816 */ /* 0x000fe400000000ff */
[----:B------:R-:W-:Y:S02]  /*6df0*/  SHF.R.S32.HI R83, RZ, 0x18, R83 ;  /* 0x00000018ff537819 */ /* 0x000fe40000011453 */
[C---:B------:R-:W-:Y:S02]  /*6e00*/  PRMT R138, R103.reuse, 0x8880, RZ ;  /* 0x00008880678a7816 */ /* 0x040fe400000000ff */
[----:B------:R-:W-:Y:S01]  /*6e10*/  SHF.L.U32 R137, R103, 0x10, RZ ;  /* 0x0000001067897819 */ /* 0x000fe200000006ff */
[----:B------:R-:W-:Y:S01]  /*6e20*/  UIADD3 UR5, UPT, UPT, UR5, 0x90, URZ ;  /* 0x0000009005057890 */ /* 0x000fe2000fffe0ff */
[----:B-1----:R-:W-:Y:S01]  /*6e30*/  IMAD R4, R78, R4, RZ ;  /* 0x000000044e047224 */ /* 0x002fe200078e02ff */
[----:B------:R-:W-:Y:S01]  /*6e40*/  PRMT R135, R88, 0x8880, RZ ;  /* 0x0000888058877816 */ /* 0x000fe200000000ff */
[C---:B------:R-:W-:Y:S01]  /*6e50*/  IMAD R5, R78.reuse, R5, RZ ;  /* 0x000000054e057224 */ /* 0x040fe200078e02ff */
[----:B------:R-:W-:Y:S01]  /*6e60*/  UPRMT UR5, UR37, 0x654, UR5 ;  /* 0x0000065425057896 */ /* 0x000fe20008000005 */
[----:B------:R-:W-:Y:S01]  /*6e70*/  IMAD R4, R3, R82, R4 ;  /* 0x0000005203047224 */ /* 0x000fe200078e0204 */
[C---:B------:R-:W-:Y:S01]  /*6e80*/  PRMT R132, R89.reuse, 0x8880, RZ ;  /* 0x0000888059847816 */ /* 0x040fe200000000ff */
[----:B------:R-:W-:Y:S01]  /*6e90*/  IMAD R6, R78, R6, RZ ;  /* 0x000000064e067224 */ /* 0x000fe200078e02ff */
[----:B------:R-:W-:Y:S01]  /*6ea0*/  SHF.L.U32 R131, R89, 0x10, RZ ;  /* 0x0000001059837819 */ /* 0x000fe200000006ff */
[----:B------:R-:W-:Y:S01]  /*6eb0*/  IMAD R5, R0, R82, R5 ;  /* 0x0000005200057224 */ /* 0x000fe200078e0205 */
[----:B------:R-:W-:Y:S01]  /*6ec0*/  PRMT R129, R90, 0x8880, RZ ;  /* 0x000088805a817816 */ /* 0x000fe200000000ff */
[----:B------:R-:W-:Y:S01]  /*6ed0*/  IMAD R0, R78, R16, RZ ;  /* 0x000000104e007224 */ /* 0x000fe200078e02ff */
[----:B------:R-:W-:Y:S01]  /*6ee0*/  SHF.L.U32 R128, R90, 0x10, RZ ;  /* 0x000000105a807819 */ /* 0x000fe200000006ff */
[C---:B------:R-:W-:Y:S01]  /*6ef0*/  IMAD R7, R78.reuse, R7, RZ ;  /* 0x000000074e077224 */ /* 0x040fe200078e02ff */
[----:B------:R-:W-:Y:S01]  /*6f00*/  SYNCS.ARRIVE.TRANS64.RED.A1T0 RZ, [UR5], RZ ;  /* 0x000000ffffff79a7 */ /* 0x000fe20008100405 */
[C---:B------:R-:W-:Y:S01]  /*6f10*/  IMAD R16, R78.reuse, R20, RZ ;  /* 0x000000144e107224 */ /* 0x040fe200078e02ff */
[C---:B------:R-:W-:Y:S01]  /*6f20*/  PRMT R126, R91.reuse, 0x8880, RZ ;  /* 0x000088805b7e7816 */ /* 0x040fe200000000ff */
[C---:B------:R-:W-:Y:S01]  /*6f30*/  IMAD R20, R78.reuse, R24, RZ ;  /* 0x000000184e147224 */ /* 0x040fe200078e02ff */
[----:B------:R-:W-:Y:S01]  /*6f40*/  SHF.L.U32 R125, R91, 0x10, RZ ;  /* 0x000000105b7d7819 */ /* 0x000fe200000006ff */
[----:B------:R-:W-:Y:S01]  /*6f50*/  IMAD R6, R81, R82, R6 ;  /* 0x0000005251067224 */ /* 0x000fe200078e0206 */
[----:B------:R-:W-:Y:S01]  /*6f60*/  MOV R81, R143 ;  /* 0x0000008f00517202 */ /* 0x000fe20000000f00 */
[----:B------:R-:W-:Y:S01]  /*6f70*/  IMAD R24, R78, R28, RZ ;  /* 0x0000001c4e187224 */ /* 0x000fe200078e02ff */
[----:B------:R-:W-:Y:S01]  /*6f80*/  PRMT R123, R92, 0x8880, RZ ;  /* 0x000088805c7b7816 */ /* 0x000fe200000000ff */
[----:B------:R-:W-:Y:S01]  /*6f90*/  IMAD R28, R78, R32, RZ ;  /* 0x000000204e1c7224 */ /* 0x000fe200078e02ff */
[----:B------:R-:W-:Y:S01]  /*6fa0*/  SHF.L.U32 R122, R92, 0x10, RZ ;  /* 0x000000105c7a7819 */ /* 0x000fe200000006ff */
[----:B------:R-:W-:Y:S01]  /*6fb0*/  IMAD R7, R2, R82, R7 ;  /* 0x0000005202077224 */ /* 0x000fe200078e0207 */
[----:B------:R-:W-:Y:S01]  /*6fc0*/  PRMT R120, R93, 0x8880, RZ ;  /* 0x000088805d787816 */ /* 0x000fe200000000ff */
[----:B------:R-:W-:Y:S01]  /*6fd0*/  IMAD R32, R78, R36, RZ ;  /* 0x000000244e207224 */ /* 0x000fe200078e02ff */
[----:B------:R-:W-:Y:S01]  /*6fe0*/  PRMT R117, R94, 0x8880, RZ ;  /* 0x000088805e757816 */ /* 0x000fe200000000ff */
[----:B------:R-:W-:Y:S01]  /*6ff0*/  IMAD R2, R78, R17, RZ ;  /* 0x000000114e027224 */ /* 0x000fe200078e02ff */
[----:B------:R-:W-:Y:S01]  /*7000*/  SHF.L.U32 R116, R94, 0x10, RZ ;  /* 0x000000105e747819 */ /* 0x000fe200000006ff */
[----:B------:R-:W-:Y:S01]  /*7010*/  IMAD R36, R78, R40, RZ ;  /* 0x000000284e247224 */ /* 0x000fe200078e02ff */
[----:B------:R-:W-:Y:S01]  /*7020*/  SHF.L.U32 R115, R94, 0x8, RZ ;  /* 0x000000085e737819 */ /* 0x000fe200000006ff */
[C---:B------:R-:W-:Y:S01]  /*7030*/  IMAD R17, R78.reuse, R21, RZ ;  /* 0x000000154e117224 */ /* 0x040fe200078e02ff */
[C---:B------:R-:W-:Y:S01]  /*7040*/  PRMT R114, R95.reuse, 0x8880, RZ ;  /* 0x000088805f727816 */ /* 0x040fe200000000ff */
[C---:B------:R-:W-:Y:S01]  /*7050*/  IMAD R40, R78.reuse, R44, RZ ;  /* 0x0000002c4e287224 */ /* 0x040fe200078e02ff */
[----:B------:R-:W-:Y:S01]  /*7060*/  SHF.L.U32 R113, R95, 0x10, RZ ;  /* 0x000000105f717819 */ /* 0x000fe200000006ff */
[----:B------:R-:W-:Y:S01]  /*7070*/  IMAD R21, R78, R25, RZ ;  /* 0x000000194e157224 */ /* 0x000fe200078e02ff */
[----:B------:R-:W-:Y:S01]  /*7080*/  PRMT R111, R96, 0x8880, RZ ;  /* 0x00008880606f7816 */ /* 0x000fe200000000ff */
        /* <DEDUP_REMOVED lines=8> */
[C---:B------:R-:W-:Y:S01]  /*7110*/  IMAD R52, R78.reuse, R56, RZ ;  /* 0x000000384e347224 */ /* 0x040fe200078e02ff */
[----:B------:R-:W-:Y:S01]  /*7120*/  SHF.L.U32 R142, R101, 0x8, RZ ;  /* 0x00000008658e7819 */ /* 0x000fe200000006ff */
[C---:B------:R-:W-:Y:S01]  /*7130*/  IMAD R8, R78.reuse, R8, RZ ;  /* 0x000000084e087224 */ /* 0x040fe200078e02ff */
[C---:B------:R-:W-:Y:S01]  /*7140*/  SHF.L.U32 R101, R99.reuse, 0x10, RZ ;  /* 0x0000001063657819 */ /* 0x040fe200000006ff */
[----:B------:R-:W-:Y:S01]  /*7150*/  IMAD R33, R78, R37, RZ ;  /* 0x000000254e217224 */ /* 0x000fe200078e02ff */
[----:B------:R-:W-:Y:S01]  /*7160*/  SHF.L.U32 R139, R102, 0x8, RZ ;  /* 0x00000008668b7819 */ /* 0x000fe200000006ff */
[C---:B------:R-:W-:Y:S01]  /*7170*/  IMAD R56, R78.reuse, R60, RZ ;  /* 0x0000003c4e387224 */ /* 0x040fe200078e02ff */
[----:B------:R-:W-:Y:S01]  /*7180*/  PRMT R102, R99, 0x8880, RZ ;  /* 0x0000888063667816 */ /* 0x000fe200000000ff */
[C---:B------:R-:W-:Y:S01]  /*7190*/  IMAD R37, R78.reuse, R41, RZ ;  /* 0x000000294e257224 */ /* 0x040fe200078e02ff */
[----:B------:R-:W-:Y:S01]  /*71a0*/  SHF.L.U32 R136, R103, 0x8, RZ ;  /* 0x0000000867887819 */ /* 0x000fe200000006ff */
[C---:B------:R-:W-:Y:S01]  /*71b0*/  IMAD R60, R78.reuse, R64, RZ ;  /* 0x000000404e3c7224 */ /* 0x040fe200078e02ff */
[----:B------:R-:W-:Y:S01]  /*71c0*/  I2IP.S8.S32.SAT R64, R7, R6, RZ ;  /* 0x0000000607407239 */ /* 0x000fe200000014ff */
[C---:B------:R-:W-:Y:S01]  /*71d0*/  IMAD R9, R78.reuse, R9, RZ ;  /* 0x000000094e097224 */ /* 0x040fe200078e02ff */
[----:B------:R-:W-:Y:S01]  /*71e0*/  SHF.R.S32.HI R6, RZ, 0x18, R140 ;  /* 0x00000018ff067819 */ /* 0x000fe2000001148c */
[C---:B------:R-:W-:Y:S01]  /*71f0*/  IMAD R41, R78.reuse, R45, RZ ;  /* 0x0000002d4e297224 */ /* 0x040fe200078e02ff */
[----:B------:R-:W-:Y:S01]  /*7200*/  SHF.R.S32.HI R7, RZ, 0x18, R142 ;  /* 0x00000018ff077819 */ /* 0x000fe2000001148e */
[----:B------:R-:W-:Y:S01]  /*7210*/  IMAD R45, R78, R49, RZ ;  /* 0x000000314e2d7224 */ /* 0x000fe200078e02ff */
[----:B------:R-:W-:Y:S01]  /*7220*/  SHF.L.U32 R133, R88, 0x8, RZ ;  /* 0x0000000858857819 */ /* 0x000fe200000006ff */
[C---:B------:R-:W-:Y:S01]  /*7230*/  IMAD R10, R78.reuse, R10, RZ ;  /* 0x0000000a4e0a7224 */ /* 0x040fe200078e02ff */
[----:B------:R-:W-:Y:S01]  /*7240*/  SHF.R.S32.HI R88, RZ, 0x18, R89 ;  /* 0x00000018ff587819 */ /* 0x000fe20000011459 */
[C---:B------:R-:W-:Y:S01]  /*7250*/  IMAD R49, R78.reuse, R53, RZ ;  /* 0x000000354e317224 */ /* 0x040fe200078e02ff */
[----:B------:R-:W-:Y:S01]  /*7260*/  SHF.L.U32 R130, R89, 0x8, RZ ;  /* 0x0000000859827819 */ /* 0x000fe200000006ff */
[-C--:B------:R-:W-:Y:S01]  /*7270*/  IMAD R8, R81, R82.reuse, R8 ;  /* 0x0000005251087224 */ /* 0x080fe200078e0208 */
[----:B------:R-:W-:Y:S01]  /*7280*/  SHF.R.S32.HI R81, RZ, 0x18, R139 ;  /* 0x00000018ff517819 */ /* 0x000fe2000001148b */
[C---:B------:R-:W-:Y:S01]  /*7290*/  IMAD R53, R78.reuse, R57, RZ ;  /* 0x000000394e357224 */ /* 0x040fe200078e02ff */
[----:B------:R-:W-:Y:S01]  /*72a0*/  SHF.R.S32.HI R89, RZ, 0x18, R90 ;  /* 0x00000018ff597819 */ /* 0x000fe2000001145a */
[C---:B------:R-:W-:Y:S01]  /*72b0*/  IMAD R11, R78.reuse, R11, RZ ;  /* 0x0000000b4e0b7224 */ /* 0x040fe200078e02ff */
[----:B------:R-:W-:Y:S01]  /*72c0*/  SHF.R.S32.HI R90, RZ, 0x18, R91 ;  /* 0x00000018ff5a7819 */ /* 0x000fe2000001145b */
[C---:B------:R-:W-:Y:S01]  /*72d0*/  IMAD R57, R78.reuse, R61, RZ ;  /* 0x0000003d4e397224 */ /* 0x040fe200078e02ff */
[----:B------:R-:W-:Y:S01]  /*72e0*/  SHF.L.U32 R124, R91, 0x8, RZ ;  /* 0x000000085b7c7819 */ /* 0x000fe200000006ff */
[----:B------:R-:W-:Y:S01]  /*72f0*/  IMAD R9, R83, R82, R9 ;  /* 0x0000005253097224 */ /* 0x000fe200078e0209 */
[----:B------:R-:W-:Y:S01]  /*7300*/  SHF.R.S32.HI R91, RZ, 0x18, R92 ;  /* 0x00000018ff5b7819 */ /* 0x000fe2000001145c */
[----:B------:R-:W-:Y:S01]  /*7310*/  IMAD R61, R78, R65, RZ ;  /* 0x000000414e3d7224 */ /* 0x000fe200078e02ff */
[----:B------:R-:W-:Y:S01]  /*7320*/  SHF.L.U32 R121, R92, 0x8, RZ ;  /* 0x000000085c797819 */ /* 0x000fe200000006ff */
[C---:B------:R-:W-:Y:S01]  /*7330*/  IMAD R12, R78.reuse, R12, RZ ;  /* 0x0000000c4e0c7224 */ /* 0x040fe200078e02ff */
[----:B------:R-:W-:Y:S01]  /*7340*/  SHF.R.S32.HI R92, RZ, 0x18, R93 ;  /* 0x00000018ff5c7819 */ /* 0x000fe2000001145d */
[----:B------:R-:W-:Y:S01]  /*7350*/  IMAD.MOV.U32 R65, RZ, RZ, R141 ;  /* 0x000000ffff417224 */ /* 0x000fe200078e008d */
[----:B------:R-:W-:Y:S01]  /*7360*/  SHF.L.U32 R118, R93, 0x8, RZ ;  /* 0x000000085d767819 */ /* 0x000fe200000006ff */
[----:B------:R-:W-:Y:S01]  /*7370*/  IMAD R10, R7, R82, R10 ;  /* 0x00000052070a7224 */ /* 0x000fe200078e020a */
[----:B------:R-:W-:Y:S01]  /*7380*/  MOV R7, R138 ;  /* 0x0000008a00077202 */ /* 0x000fe20000000f00 */
[----:B------:R-:W-:Y:S01]  /*7390*/  IMAD R13, R78, R13, RZ ;  /* 0x0000000d4e0d7224 */ /* 0x000fe200078e02ff */
[----:B------:R-:W-:Y:S01]  /*73a0*/  SHF.R.S32.HI R93, RZ, 0x18, R94 ;  /* 0x00000018ff5d7819 */ /* 0x000fe2000001145e */
[----:B------:R-:W-:Y:S01]  /*73b0*/  IMAD R11, R84, R82, R11 ;  /* 0x00000052540b7224 */ /* 0x000fe200078e020b */
[----:B------:R-:W-:Y:S01]  /*73c0*/  I2IP.S8.S32.SAT R84, R5, R4, R64 ;  /* 0x0000000405547239 */ /* 0x000fe20000001440 */
[C---:B------:R-:W-:Y:S01]  /*73d0*/  IMAD R14, R78.reuse, R14, RZ ;  /* 0x0000000e4e0e7224 */ /* 0x040fe200078e02ff */
[----:B------:R-:W-:Y:S01]  /*73e0*/  SHF.R.S32.HI R5, RZ, 0x18, R137 ;  /* 0x00000018ff057819 */ /* 0x000fe20000011489 */
[----:B------:R-:W-:Y:S01]  /*73f0*/  IMAD R12, R65, R82, R12 ;  /* 0x00000052410c7224 */ /* 0x000fe200078e020c */
[----:B------:R-:W-:Y:S01]  /*7400*/  I2IP.S8.S32.SAT R10, R11, R10, RZ ;  /* 0x0000000a0b0a7239 */ /* 0x000fe200000014ff */
[----:B------:R-:W-:Y:S01]  /*7410*/  IMAD R15, R78, R15, RZ ;  /* 0x0000000f4e0f7224 */ /* 0x000fe200078e02ff */
[----:B------:R-:W-:Y:S01]  /*7420*/  SHF.R.S32.HI R94, RZ, 0x18, R95 ;  /* 0x00000018ff5e7819 */ /* 0x000fe2000001145f */
[-C--:B------:R-:W-:Y:S01]  /*7430*/  IMAD R13, R6, R82.reuse, R13 ;  /* 0x00000052060d7224 */ /* 0x080fe200078e020d */
[----:B------:R-:W-:Y:S01]  /*7440*/  SHF.R.S32.HI R6, RZ, 0x18, R134 ;  /* 0x00000018ff067819 */ /* 0x000fe20000011486 */
[-C--:B------:R-:W-:Y:S01]  /*7450*/  IMAD R14, R81, R82.reuse, R14 ;  /* 0x00000052510e7224 */ /* 0x080fe200078e020e */
        /* <DEDUP_REMOVED lines=10> */
[----:B------:R-:W-:Y:S01]  /*7500*/  MOV R5, R135 ;  /* 0x0000008700057202 */ /* 0x000fe20000000f00 */
[-C--:B------:R-:W-:Y:S01]  /*7510*/  IMAD R3, R4, R82.reuse, R3 ;  /* 0x0000005204037224 */ /* 0x080fe200078e0203 */
[----:B------:R-:W-:Y:S01]  /*7520*/  SHF.R.S32.HI R4, RZ, 0x18, R131 ;  /* 0x00000018ff047819 */ /* 0x000fe20000011483 */
[----:B------:R-:W-:Y:S01]  /*7530*/  IMAD R19, R86, R82, R19 ;  /* 0x0000005256137224 */ /* 0x000fe200078e0213 */
[----:B------:R-:W-:Y:S01]  /*7540*/  I2IP.S8.S32.SAT R86, R13, R12, R14 ;  /* 0x0000000c0d567239 */ /* 0x000fe2000000140e */
[----:B------:R-:W-:Y:S01]  /*7550*/  IMAD R18, R78, R22, RZ ;  /* 0x000000164e127224 */ /* 0x000fe200078e02ff */
[----:B------:R-:W-:Y:S01]  /*7560*/  SHF.L.U32 R109, R96, 0x8, RZ ;  /* 0x00000008606d7819 */ /* 0x000fe200000006ff */
[----:B------:R-:W-:Y:S01]  /*7570*/  IMAD R16, R5, R82, R16 ;  /* 0x0000005205107224 */ /* 0x000fe200078e0210 */
[----:B------:R-:W-:Y:S01]  /*7580*/  I2IP.S8.S32.SAT R19, R19, R3, RZ ;  /* 0x0000000313137239 */ /* 0x000fe200000014ff */
[----:B------:R-:W-:Y:S01]  /*7590*/  IMAD R23, R78, R23, RZ ;  /* 0x000000174e177224 */ /* 0x000fe200078e02ff */
[----:B------:R-:W-:Y:S01]  /*75a0*/  MOV R3, R132 ;  /* 0x0000008400037202 */ /* 0x000fe20000000f00 */
[-C--:B------:R-:W-:Y:S01]  /*75b0*/  IMAD R17, R6, R82.reuse, R17 ;  /* 0x0000005206117224 */ /* 0x080fe200078e0211 */
[----:B------:R-:W-:Y:S01]  /*75c0*/  MOV R5, R129 ;  /* 0x0000008100057202 */ /* 0x000fe20000000f00 */
[-C--:B------:R-:W-:Y:S01]  /*75d0*/  IMAD R18, R7, R82.reuse, R18 ;  /* 0x0000005207127224 */ /* 0x080fe200078e0212 */
[----:B------:R-:W-:Y:S01]  /*75e0*/  SHF.R.S32.HI R7, RZ, 0x18, R127 ;  /* 0x00000018ff077819 */ /* 0x000fe2000001147f */
[----:B------:R-:W-:Y:S01]  /*75f0*/  IMAD R23, R87, R82, R23 ;  /* 0x0000005257177224 */ /* 0x000fe200078e0217 */
[----:B------:R-:W-:Y:S01]  /*7600*/  I2IP.S8.S32.SAT R87, R2, R0, R19 ;  /* 0x0000000002577239 */ /* 0x000fe20000001413 */
[----:B------:R-:W-:Y:S01]  /*7610*/  IMAD R20, R3, R82, R20 ;  /* 0x0000005203147224 */ /* 0x000fe200078e0214 */
[----:B------:R-:W-:Y:S01]  /*7620*/  SHF.R.S32.HI R3, RZ, 0x18, R130 ;  /* 0x00000018ff037819 */ /* 0x000fe20000011482 */
[C---:B------:R-:W-:Y:S01]  /*7630*/  IMAD R22, R78.reuse, R26, RZ ;  /* 0x0000001a4e167224 */ /* 0x040fe200078e02ff */
[----:B------:R-:W-:Y:S01]  /*7640*/  I2IP.S8.S32.SAT R18, R23, R18, RZ ;  /* 0x0000001217127239 */ /* 0x000fe200000014ff */
[----:B------:R-:W-:Y:S01]  /*7650*/  IMAD R27, R78, R27, RZ ;  /* 0x0000001b4e1b7224 */ /* 0x000fe200078e02ff */
[----:B------:R1:W-:Y:S01]  /*7660*/  STS.128 [R153+UR49+0x6200], R84 ;  /* 0x0062005499007988 */ /* 0x0003e20008000c31 */
[----:B------:R-:W-:Y:S01]  /*7670*/  IMAD R21, R4, R82, R21 ;  /* 0x0000005204157224 */ /* 0x000fe200078e0215 */
[----:B------:R-:W-:Y:S01]  /*7680*/  I2IP.S8.S32.SAT R16, R17, R16, R18 ;  /* 0x0000001011107239 */ /* 0x000fe20000001412 */
[-C--:B------:R-:W-:Y:S01]  /*7690*/  IMAD R22, R3, R82.reuse, R22 ;  /* 0x0000005203167224 */ /* 0x080fe200078e0216 */
[----:B------:R-:W-:Y:S01]  /*76a0*/  SHF.R.S32.HI R0, RZ, 0x18, R128 ;  /* 0x00000018ff007819 */ /* 0x000fe20000011480 */
[----:B------:R-:W-:Y:S01]  /*76b0*/  IMAD R27, R88, R82, R27 ;  /* 0x00000052581b7224 */ /* 0x000fe200078e021b */
[----:B------:R-:W-:Y:S01]  /*76c0*/  SHF.R.S32.HI R96, RZ, 0x18, R97 ;  /* 0x00000018ff607819 */ /* 0x000fe20000011461 */
[C---:B------:R-:W-:Y:S01]  /*76d0*/  IMAD R26, R78.reuse, R30, RZ ;  /* 0x0000001e4e1a7224 */ /* 0x040fe200078e02ff */
[----:B------:R-:W-:Y:S01]  /*76e0*/  SHF.L.U32 R106, R97, 0x8, RZ ;  /* 0x00000008616a7819 */ /* 0x000fe200000006ff */
[----:B------:R-:W-:Y:S01]  /*76f0*/  IMAD R24, R5, R82, R24 ;  /* 0x0000005205187224 */ /* 0x000fe200078e0218 */
[----:B------:R-:W-:Y:S01]  /*7700*/  I2IP.S8.S32.SAT R17, R27, R22, RZ ;  /* 0x000000161b117239 */ /* 0x000fe200000014ff */
[----:B------:R-:W-:Y:S01]  /*7710*/  IMAD R31, R78, R31, RZ ;  /* 0x0000001f4e1f7224 */ /* 0x000fe200078e02ff */
[----:B------:R-:W-:Y:S01]  /*7720*/  SHF.R.S32.HI R5, RZ, 0x18, R124 ;  /* 0x00000018ff057819 */ /* 0x000fe2000001147c */
[----:B------:R-:W-:Y:S01]  /*7730*/  IMAD R25, R0, R82, R25 ;  /* 0x0000005200197224 */ /* 0x000fe200078e0219 */
[----:B------:R-:W-:Y:S01]  /*7740*/  I2IP.S8.S32.SAT R17, R21, R20, R17 ;  /* 0x0000001415117239 */ /* 0x000fe20000001411 */
[-C--:B------:R-:W-:Y:S01]  /*7750*/  IMAD R26, R7, R82.reuse, R26 ;  /* 0x00000052071a7224 */ /* 0x080fe200078e021a */
[----:B------:R-:W-:Y:S01]  /*7760*/  SHF.R.S32.HI R0, RZ, 0x18, R125 ;  /* 0x00000018ff007819 */ /* 0x000fe2000001147d */
[----:B------:R-:W-:Y:S01]  /*7770*/  IMAD.MOV.U32 R3, RZ, RZ, R126 ;  /* 0x000000ffff037224 */ /* 0x000fe200078e007e */
[----:B------:R-:W-:Y:S01]  /*7780*/  SHF.R.S32.HI R7, RZ, 0x18, R118 ;  /* 0x00000018ff077819 */ /* 0x000fe20000011476 */
[----:B------:R-:W-:Y:S01]  /*7790*/  IMAD R31, R89, R82, R31 ;  /* 0x00000052591f7224 */ /* 0x000fe200078e021f */
[----:B------:R-:W-:Y:S01]  /*77a0*/  SHF.R.S32.HI R97, RZ, 0x18, R98 ;  /* 0x00000018ff617819 */ /* 0x000fe20000011462 */
[----:B------:R-:W-:Y:S01]  /*77b0*/  IMAD R30, R78, R34, RZ ;  /* 0x000000224e1e7224 */ /* 0x000fe200078e02ff */
[----:B------:R-:W-:Y:S01]  /*77c0*/  SHF.L.U32 R103, R98, 0x8, RZ ;  /* 0x0000000862677819 */ /* 0x000fe200000006ff */
[----:B------:R-:W-:Y:S01]  /*77d0*/  IMAD R28, R3, R82, R28 ;  /* 0x00000052031c7224 */ /* 0x000fe200078e021c */
[----:B------:R-:W-:Y:S01]  /*77e0*/  I2IP.S8.S32.SAT R18, R31, R26, RZ ;  /* 0x0000001a1f127239 */ /* 0x000fe200000014ff */
[----:B------:R-:W-:Y:S01]  /*77f0*/  IMAD R35, R78, R35, RZ ;  /* 0x000000234e237224 */ /* 0x000fe200078e02ff */
[----:B------:R-:W-:Y:S01]  /*7800*/  MOV R3, R123 ;  /* 0x0000007b00037202 */ /* 0x000fe20000000f00 */
[----:B------:R-:W-:Y:S01]  /*7810*/  IMAD R29, R0, R82, R29 ;  /* 0x00000052001d7224 */ /* 0x000fe200078e021d */
[----:B------:R-:W-:Y:S01]  /*7820*/  I2IP.S8.S32.SAT R18, R25, R24, R18 ;  /* 0x0000001819127239 */ /* 0x000fe20000001412 */
[-C--:B------:R-:W-:Y:S01]  /*7830*/  IMAD R30, R5, R82.reuse, R30 ;  /* 0x00000052051e7224 */ /* 0x080fe200078e021e */
[----:B------:R-:W-:Y:S01]  /*7840*/  SHF.R.S32.HI R0, RZ, 0x18, R122 ;  /* 0x00000018ff007819 */ /* 0x000fe2000001147a */
[----:B------:R-:W-:Y:S01]  /*7850*/  IMAD R35, R90, R82, R35 ;  /* 0x000000525a237224 */ /* 0x000fe200078e0223 */
[----:B------:R-:W-:Y:S01]  /*7860*/  MOV R5, R120 ;  /* 0x0000007800057202 */ /* 0x000fe20000000f00 */
[----:B------:R-:W-:Y:S01]  /*7870*/  IMAD R32, R3, R82, R32 ;  /* 0x0000005203207224 */ /* 0x000fe200078e0220 */
[----:B------:R-:W-:Y:S01]  /*7880*/  SHF.R.S32.HI R3, RZ, 0x18, R121 ;  /* 0x00000018ff037819 */ /* 0x000fe20000011479 */
[C---:B------:R-:W-:Y:S01]  /*7890*/  IMAD R34, R78.reuse, R38, RZ ;  /* 0x000000264e227224 */ /* 0x040fe200078e02ff */
[----:B------:R-:W-:Y:S01]  /*78a0*/  I2IP.S8.S32.SAT R19, R35, R30, RZ ;  /* 0x0000001e23137239 */ /* 0x000fe200000014ff */
[----:B------:R-:W-:Y:S01]  /*78b0*/  IMAD R39, R78, R39, RZ ;  /* 0x000000274e277224 */ /* 0x000fe200078e02ff */
[----:B------:R-:W-:Y:S01]  /*78c0*/  SHF.R.S32.HI R98, RZ, 0x18, R99 ;  /* 0x00000018ff627819 */ /* 0x000fe20000011463 */
[----:B------:R-:W-:Y:S01]  /*78d0*/  IMAD R33, R0, R82, R33 ;  /* 0x0000005200217224 */ /* 0x000fe200078e0221 */
[----:B------:R-:W-:Y:S01]  /*78e0*/  I2IP.S8.S32.SAT R19, R29, R28, R19 ;  /* 0x0000001c1d137239 */ /* 0x000fe20000001413 */
[-C--:B------:R-:W-:Y:S01]  /*78f0*/  IMAD R34, R3, R82.reuse, R34 ;  /* 0x0000005203227224 */ /* 0x080fe200078e0222 */
[----:B------:R-:W-:Y:S01]  /*7900*/  SHF.R.S32.HI R0, RZ, 0x18, R119 ;  /* 0x00000018ff007819 */ /* 0x000fe20000011477 */
[----:B------:R-:W-:Y:S01]  /*7910*/  IMAD R39, R91, R82, R39 ;  /* 0x000000525b277224 */ /* 0x000fe200078e0227 */
[----:B------:R-:W-:Y:S01]  /*7920*/  MOV R3, R117 ;  /* 0x0000007500037202 */ /* 0x000fe20000000f00 */
[C---:B------:R-:W-:Y:S01]  /*7930*/  IMAD R38, R78.reuse, R42, RZ ;  /* 0x0000002a4e267224 */ /* 0x040fe200078e02ff */
[----:B------:R1:W-:Y:S01]  /*7940*/  STS.128 [R172+0x6200], R16 ;  /* 0x00620010ac007388 */ /* 0x0003e20000000c00 */
        /* <DEDUP_REMOVED lines=8> */
[-C--:B------:R-:W-:Y:S01]  /*79d0*/  IMAD R43, R92, R82.reuse, R43 ;  /* 0x000000525c2b7224 */ /* 0x080fe200078e022b */
[----:B------:R-:W-:Y:S01]  /*79e0*/  SHF.R.S32.HI R7, RZ, 0x18, R112 ;  /* 0x00000018ff077819 */ /* 0x000fe20000011470 */
[----:B------:R-:W-:Y:S01]  /*79f0*/  IMAD R40, R3, R82, R40 ;  /* 0x0000005203287224 */ /* 0x000fe200078e0228 */
[----:B------:R-:W-:Y:S01]  /*7a00*/  SHF.R.S32.HI R3, RZ, 0x18, R115 ;  /* 0x00000018ff037819 */ /* 0x000fe20000011473 */
[C---:B------:R-:W-:Y:S01]  /*7a10*/  IMAD R42, R78.reuse, R46, RZ ;  /* 0x0000002e4e2a7224 */ /* 0x040fe200078e02ff */
[----:B------:R-:W-:Y:S01]  /*7a20*/  I2IP.S8.S32.SAT R38, R43, R38, RZ ;  /* 0x000000262b267239 */ /* 0x000fe200000014ff */
[----:B------:R-:W-:Y:S01]  /*7a30*/  IMAD R47, R78, R47, RZ ;  /* 0x0000002f4e2f7224 */ /* 0x000fe200078e02ff */
[----:B------:R-:W-:Y:S01]  /*7a40*/  SHF.L.U32 R100, R99, 0x8, RZ ;  /* 0x0000000863647819 */ /* 0x000fe200000006ff */
[----:B------:R-:W-:Y:S01]  /*7a50*/  IMAD R41, R0, R82, R41 ;  /* 0x0000005200297224 */ /* 0x000fe200078e0229 */
[----:B------:R-:W-:Y:S01]  /*7a60*/  I2IP.S8.S32.SAT R33, R37, R36, R38 ;  /* 0x0000002425217239 */ /* 0x000fe20000001426 */
[-C--:B------:R-:W-:Y:S01]  /*7a70*/  IMAD R42, R3, R82.reuse, R42 ;  /* 0x00000052032a7224 */ /* 0x080fe200078e022a */
[----:B------:R-:W-:Y:S01]  /*7a80*/  SHF.R.S32.HI R0, RZ, 0x18, R113 ;  /* 0x00000018ff007819 */ /* 0x000fe20000011471 */
[----:B------:R-:W-:Y:S01]  /*7a90*/  IMAD R47, R93, R82, R47 ;  /* 0x000000525d2f7224 */ /* 0x000fe200078e022f */
[----:B------:R-:W-:Y:S01]  /*7aa0*/  IADD3 R76, PT, PT, R76, 0x1, RZ ;  /* 0x000000014c4c7810 */ /* 0x000fe20007ffe0ff */
[C---:B------:R-:W-:Y:S02]  /*7ab0*/  IMAD R46, R78.reuse, R50, RZ ;  /* 0x000000324e2e7224 */ /* 0x040fe400078e02ff */
        /* <DEDUP_REMOVED lines=8> */
[----:B------:R-:W-:Y:S02]  /*7b40*/  IMAD.MOV.U32 R3, RZ, RZ, R111 ;  /* 0x000000ffff037224 */ /* 0x000fe400078e006f */
[-C--:B------:R-:W-:Y:S02]  /*7b50*/  IMAD R51, R94, R82.reuse, R51 ;  /* 0x000000525e337224 */ /* 0x080fe400078e0233 */
[----:B------:R-:W-:Y:S01]  /*7b60*/  IMAD R48, R3, R82, R48 ;  /* 0x0000005203307224 */ /* 0x000fe200078e0230 */
[----:B------:R-:W-:Y:S01]  /*7b70*/  SHF.R.S32.HI R3, RZ, 0x18, R109 ;  /* 0x00000018ff037819 */ /* 0x000fe2000001146d */
[C---:B------:R-:W-:Y:S01]  /*7b80*/  IMAD R50, R78.reuse, R54, RZ ;  /* 0x000000364e327224 */ /* 0x040fe200078e02ff */
[----:B------:R-:W-:Y:S01]  /*7b90*/  I2IP.S8.S32.SAT R35, R51, R46, RZ ;  /* 0x0000002e33237239 */ /* 0x000fe200000014ff */
[----:B------:R-:W-:Y:S02]  /*7ba0*/  IMAD R55, R78, R55, RZ ;  /* 0x000000374e377224 */ /* 0x000fe400078e02ff */
[----:B------:R-:W-:Y:S01]  /*7bb0*/  IMAD R49, R0, R82, R49 ;  /* 0x0000005200317224 */ /* 0x000fe200078e0231 */
[----:B------:R-:W-:Y:S01]  /*7bc0*/  I2IP.S8.S32.SAT R35, R45, R44, R35 ;  /* 0x0000002c2d237239 */ /* 0x000fe20000001423 */
[-C--:B------:R-:W-:Y:S01]  /*7bd0*/  IMAD R50, R3, R82.reuse, R50 ;  /* 0x0000005203327224 */ /* 0x080fe200078e0232 */
[----:B------:R-:W-:Y:S01]  /*7be0*/  SHF.R.S32.HI R0, RZ, 0x18, R107 ;  /* 0x00000018ff007819 */ /* 0x000fe2000001146b */
[----:B------:R-:W-:Y:S01]  /*7bf0*/  IMAD R55, R95, R82, R55 ;  /* 0x000000525f377224 */ /* 0x000fe200078e0237 */
[----:B------:R-:W-:Y:S01]  /*7c00*/  SHF.R.S32.HI R3, RZ, 0x18, R106 ;  /* 0x00000018ff037819 */ /* 0x000fe2000001146a */
        /* <DEDUP_REMOVED lines=11> */
[----:B------:R-:W-:Y:S01]  /*7cc0*/  SHF.R.S32.HI R3, RZ, 0x18, R103 ;  /* 0x00000018ff037819 */ /* 0x000fe20000011467 */
[----:B------:R-:W-:Y:S02]  /*7cd0*/  IMAD R58, R78, R62, RZ ;  /* 0x0000003e4e3a7224 */ /* 0x000fe400078e02ff */
[----:B------:R-:W-:Y:S01]  /*7ce0*/  IMAD R56, R5, R82, R56 ;  /* 0x0000005205387224 */ /* 0x000fe200078e0238 */
[----:B------:R-:W-:Y:S01]  /*7cf0*/  MOV R5, R102 ;  /* 0x0000006600057202 */ /* 0x000fe20000000f00 */
[----:B------:R-:W-:Y:S01]  /*7d00*/  IMAD R57, R0, R82, R57 ;  /* 0x0000005200397224 */ /* 0x000fe200078e0239 */
[----:B------:R-:W-:Y:S01]  /*7d10*/  SHF.R.S32.HI R0, RZ, 0x18, R101 ;  /* 0x00000018ff007819 */ /* 0x000fe20000011465 */
[C---:B------:R-:W-:Y:S01]  /*7d20*/  IMAD R63, R78.reuse, R63, RZ ;  /* 0x0000003f4e3f7224 */ /* 0x040fe200078e02ff */
[----:B------:R-:W-:Y:S01]  /*7d30*/  I2IP.S8.S32.SAT R54, R59, R54, RZ ;  /* 0x000000363b367239 */ /* 0x000fe200000014ff */
[-C--:B------:R-:W-:Y:S01]  /*7d40*/  IMAD R58, R3, R82.reuse, R58 ;  /* 0x00000052033a7224 */ /* 0x080fe200078e023a */
[----:B------:R-:W-:Y:S01]  /*7d50*/  SHF.R.S32.HI R3, RZ, 0x18, R100 ;  /* 0x00000018ff037819 */ /* 0x000fe20000011464 */
[----:B------:R-:W-:Y:S01]  /*7d60*/  IMAD R63, R97, R82, R63 ;  /* 0x00000052613f7224 */ /* 0x000fe200078e023f */
[----:B------:R-:W-:Y:S01]  /*7d70*/  I2IP.S8.S32.SAT R49, R53, R52, R54 ;  /* 0x0000003435317239 */ /* 0x000fe20000001436 */
        /* <DEDUP_REMOVED lines=19> */
[----:B------:R-:W-:Y:S02]  /*7eb0*/  UIADD3 UR8, UP0, UPT, UR52, 0x680, URZ ;  /* 0x0000068034087890 */ /* 0x000fe4000ff1e0ff */
[----:B------:R-:W-:Y:S02]  /*7ec0*/  UIADD3 UR5, UPT, UPT, UR41, 0x40, URZ ;  /* 0x0000004029057890 */ /* 0x000fe4000fffe0ff */
[----:B------:R-:W-:Y:S02]  /*7ed0*/  UIADD3 UR4, UPT, UPT, UR49, 0x6200, URZ ;  /* 0x0000620031047890 */ /* 0x000fe4000fffe0ff */
[----:B------:R-:W-:Y:S01]  /*7ee0*/  UIADD3.X UR9, UPT, UPT, URZ, UR53, URZ, UP0, !UPT ;  /* 0x00000035ff097290 */ /* 0x000fe200087fe4ff */
[----:B------:R-:W-:Y:S01]  /*7ef0*/  UMOV UR6, UR42 ;  /* 0x0000002a00067c82 */ /* 0x000fe20008000000 */
[----:B------:R-:W-:Y:S07]  /*7f00*/  UMOV UR7, UR36 ;  /* 0x0000002400077c82 */ /* 0x000fee0008000000 */
[----:B------:R2:W-:Y:S01]  /*7f10*/  UTMASTG.3D [UR4], [UR8] ;  /* 0x00000004080073b5 */ /* 0x0005e20008010000 */
[----:B------:R0:W-:Y:S01]  /*7f20*/  UTMACMDFLUSH ;  /* 0x00000000000079b7 */ /* 0x0001e20000000000 */
[----:B--2---:R-:W-:Y:S04]  /*7f30*/  DEPBAR.LE SB0, 0x1 ;  /* 0x000080400000791a */ /* 0x004fe80000000000 */
.L_x_101:
[----:B------:R-:W-:Y:S05]  /*7f40*/  BSYNC.RECONVERGENT B0 ;  /* 0x0000000000007941 */ /* 0x000fea0003800200 */
.L_x_100:
[----:B------:R-:W-:Y:S01]  /*7f50*/  BAR.SYNC.DEFER_BLOCKING 0x1, 0x80 ;  /* 0x0042000000007b1d */ /* 0x000fe20000010000 */
[----:B------:R-:W-:Y:S01]  /*7f60*/  ISETP.NE.AND P2, PT, R168, RZ, PT ;  /* 0x000000ffa800720c */ /* 0x000fe20003f45270 */
[----:B------:R-:W-:Y:S01]  /*7f70*/  IMAD.IADD R20, R75, 0x1, R150 ;  /* 0x000000014b147824 */ /* 0x000fe200078e0296 */
[----:B------:R-:W-:Y:S01]  /*7f80*/  ISETP.NE.AND P0, PT, R169, 0x2, PT ;  /* 0x00000002a900780c */ /* 0x000fe20003f05270 */
[----:B------:R-:W-:Y:S01]  /*7f90*/  IMAD.IADD R21, R77, 0x1, R152 ;  /* 0x000000014d157824 */ /* 0x000fe200078e0298 */
[----:B------:R-:W-:Y:S02]  /*7fa0*/  ISETP.NE.AND P1, PT, R76, 0x4, PT ;  /* 0x000000044c00780c */ /* 0x000fe40003f25270 */
[----:B------:R-:W-:Y:S02]  /*7fb0*/  SEL R0, RZ, 0x1, P0 ;  /* 0x00000001ff007807 */ /* 0x000fe40000000000 */
[----:B------:R-:W-:Y:S02]  /*7fc0*/  SEL R3, RZ, 0x1, P1 ;  /* 0x00000001ff037807 */ /* 0x000fe40000800000 */
[----:B------:R-:W-:Y:S02]  /*7fd0*/  LOP3.LUT R161, R161, R0, RZ, 0x3c, !PT ;  /* 0x00000000a1a17212 */ /* 0x000fe400078e3cff */
[----:B------:R-:W-:Y:S02]  /*7fe0*/  LOP3.LUT R162, R162, R3, RZ, 0x3c, !PT ;  /* 0x00000003a2a27212 */ /* 0x000fe400078e3cff */
[----:B------:R-:W-:Y:S02]  /*7ff0*/  @P2 R2UR UR36, R158 ;  /* 0x000000009e2422ca */ /* 0x000fe400000e0000 */
[----:B------:R-:W-:Y:S02]  /*8000*/  SEL R169, R169, RZ, P0 ;  /* 0x000000ffa9a97207 */ /* 0x000fe40000000000 */
[----:B------:R-:W-:Y:S01]  /*8010*/  SEL R76, R76, RZ, P1 ;  /* 0x000000ff4c4c7207 */ /* 0x000fe20000800000 */
[----:B------:R-:W-:Y:S10]  /*8020*/  @P2 BRA `(.L_x_102) ;  /* 0xffffffc400842947 */ /* 0x000ff4000383ffff */
[----:B------:R-:W-:Y:S05]  /*8030*/  EXIT ;  /* 0x000000000000794d */ /* 0x000fea0003800000 */
.L_x_19:
[----:B--2---:R2:W1:Y:S02]  /*8040*/  SYNCS.PHASECHK.TRANS64.TRYWAIT P0, [R3+URZ+0xc0], R2 ;  /* 0x0000c002030075a7 */ /* 0x00446400080011ff */
[----:B-1----:R-:W-:Y:S05]  /*8050*/  @!P0 NANOSLEEP.SYNCS 0x989680 ;  /* 0x009896800000895d */ /* 0x002fea0003900000 */
[----:B------:R-:W1:Y:S02]  /*8060*/  @!P0 SYNCS.PHASECHK.TRANS64 P0, [R3+URZ+0xc0], R2 ;  /* 0x0000c002030085a7 */ /* 0x000e6400080010ff */
[----:B-1----:R-:W-:Y:S05]  /*8070*/  @!P0 BRA `(.L_x_19) ;  /* 0xfffffffc00f08947 */ /* 0x002fea000383ffff */
[----:B------:R-:W-:Y:S05]  /*8080*/  BRA `(.L_x_103) ;  /* 0xffffff9400387947 */ /* 0x000fea000383ffff */
.L_x_22:
[----:B-1----:R-:W-:-:S07]  /*8090*/  MOV R2, UR33 ;  /* 0x0000002100027c02 */ /* 0x002fce0008000f00 */
.L_x_104:
[----:B-1----:R1:W2:Y:S02]  /*80a0*/  SYNCS.PHASECHK.TRANS64.TRYWAIT P0, [R2+URZ+0x10], R5 ;  /* 0x00001005020075a7 */ /* 0x0022a400080011ff */
[----:B--2---:R-:W-:Y:S05]  /*80b0*/  @!P0 NANOSLEEP.SYNCS 0x989680 ;  /* 0x009896800000895d */ /* 0x004fea0003900000 */
[----:B------:R-:W2:Y:S02]  /*80c0*/  @!P0 SYNCS.PHASECHK.TRANS64 P0, [R2+URZ+0x10], R5 ;  /* 0x00001005020085a7 */ /* 0x000ea400080010ff */
[----:B--2---:R-:W-:Y:S05]  /*80d0*/  @!P0 BRA `(.L_x_104) ;  /* 0xfffffffc00f08947 */ /* 0x004fea000383ffff */
[----:B------:R-:W-:Y:S05]  /*80e0*/  BRA `(.L_x_21) ;  /* 0xffffff9400887947 */ /* 0x000fea000383ffff */
.L_x_28:
[----:B-1----:R-:W-:-:S07]  /*80f0*/  MOV R2, UR17 ;  /* 0x0000001100027c02 */ /* 0x002fce0008000f00 */
.L_x_105:
[----:B-1----:R1:W2:Y:S02]  /*8100*/  SYNCS.PHASECHK.TRANS64.TRYWAIT P0, [R2+URZ+0x10], R5 ;  /* 0x00001005020075a7 */ /* 0x0022a400080011ff */
[----:B--2---:R-:W-:Y:S05]  /*8110*/  @!P0 NANOSLEEP.SYNCS 0x989680 ;  /* 0x009896800000895d */ /* 0x004fea0003900000 */
[----:B------:R-:W2:Y:S02]  /*8120*/  @!P0 SYNCS.PHASECHK.TRANS64 P0, [R2+URZ+0x10], R5 ;  /* 0x00001005020085a7 */ /* 0x000ea400080010ff */
[----:B--2---:R-:W-:Y:S05]  /*8130*/  @!P0 BRA `(.L_x_105) ;  /* 0xfffffffc00f08947 */ /* 0x004fea000383ffff */
[----:B------:R-:W-:Y:S05]  /*8140*/  BRA `(.L_x_27) ;  /* 0xffffff98002c7947 */ /* 0x000fea000383ffff */
.L_x_32:
[----:B-1----:R1:W2:Y:S02]  /*8150*/  SYNCS.PHASECHK.TRANS64.TRYWAIT P0, [R2+URZ+0x50], R3 ;  /* 0x00005003020075a7 */ /* 0x0022a400080011ff */
[----:B--2---:R-:W-:Y:S05]  /*8160*/  @!P0 NANOSLEEP.SYNCS 0x989680 ;  /* 0x009896800000895d */ /* 0x004fea0003900000 */
[----:B------:R-:W2:Y:S02]  /*8170*/  @!P0 SYNCS.PHASECHK.TRANS64 P0, [R2+URZ+0x50], R3 ;  /* 0x00005003020085a7 */ /* 0x000ea400080010ff */
[----:B--2---:R-:W-:Y:S05]  /*8180*/  @!P0 BRA `(.L_x_32) ;  /* 0xfffffffc00f08947 */ /* 0x004fea000383ffff */
[----:B------:R-:W-:Y:S05]  /*8190*/  BRA `(.L_x_106) ;  /* 0xffffff9800b87947 */ /* 0x000fea000383ffff */
.L_x_36:
[----:B----4-:R-:W-:-:S07]  /*81a0*/  MOV R0, UR4 ;  /* 0x0000000400007c02 */ /* 0x010fce0008000f00 */
.L_x_107:
[----:B-1----:R1:W2:Y:S02]  /*81b0*/  SYNCS.PHASECHK.TRANS64.TRYWAIT P0, [R0+URZ], R3 ;  /* 0x00000003000075a7 */ /* 0x0022a400080011ff */
[----:B--2---:R-:W-:Y:S05]  /*81c0*/  @!P0 NANOSLEEP.SYNCS 0x989680 ;  /* 0x009896800000895d */ /* 0x004fea0003900000 */
[----:B------:R-:W2:Y:S02]  /*81d0*/  @!P0 SYNCS.PHASECHK.TRANS64 P0, [R0+URZ], R3 ;  /* 0x00000003000085a7 */ /* 0x000ea400080010ff */
[----:B--2---:R-:W-:Y:S05]  /*81e0*/  @!P0 BRA `(.L_x_107) ;  /* 0xfffffffc00f08947 */ /* 0x004fea000383ffff */
[----:B------:R-:W-:Y:S05]  /*81f0*/  BRA `(.L_x_108) ;  /* 0xffffffa000287947 */ /* 0x000fea000383ffff */
.L_x_39:
[----:B-1----:R1:W2:Y:S02]  /*8200*/  SYNCS.PHASECHK.TRANS64.TRYWAIT P0, [R0+URZ+0xb0], R5 ;  /* 0x0000b005000075a7 */ /* 0x0022a400080011ff */
[----:B--2---:R-:W-:Y:S05]  /*8210*/  @!P0 NANOSLEEP.SYNCS 0x989680 ;  /* 0x009896800000895d */ /* 0x004fea0003900000 */
[----:B------:R-:W2:Y:S02]  /*8220*/  @!P0 SYNCS.PHASECHK.TRANS64 P0, [R0+URZ+0xb0], R5 ;  /* 0x0000b005000085a7 */ /* 0x000ea400080010ff */
[----:B--2---:R-:W-:Y:S05]  /*8230*/  @!P0 BRA `(.L_x_39) ;  /* 0xfffffffc00f08947 */ /* 0x004fea000383ffff */
[----:B------:R-:W-:Y:S05]  /*8240*/  BRA `(.L_x_109) ;  /* 0xffffffa000847947 */ /* 0x000fea000383ffff */
.L_x_40:
[----:B------:R-:W-:-:S07]  /*8250*/  MOV R0, UR5 ;  /* 0x0000000500007c02 */ /* 0x000fce0008000f00 */
.L_x_110:
[----:B-1----:R1:W2:Y:S02]  /*8260*/  SYNCS.PHASECHK.TRANS64.TRYWAIT P0, [R0+URZ+0x60], R5 ;  /* 0x00006005000075a7 */ /* 0x0022a400080011ff */
[----:B--2---:R-:W-:Y:S05]  /*8270*/  @!P0 NANOSLEEP.SYNCS 0x989680 ;  /* 0x009896800000895d */ /* 0x004fea0003900000 */
[----:B------:R-:W2:Y:S02]  /*8280*/  @!P0 SYNCS.PHASECHK.TRANS64 P0, [R0+URZ+0x60], R5 ;  /* 0x00006005000085a7 */ /* 0x000ea400080010ff */
[----:B--2---:R-:W-:Y:S05]  /*8290*/  @!P0 BRA `(.L_x_110) ;  /* 0xfffffffc00f08947 */ /* 0x004fea000383ffff */
[----:B------:R-:W-:Y:S05]  /*82a0*/  BRA `(.L_x_111) ;  /* 0xffffffa000947947 */ /* 0x000fea000383ffff */
.L_x_41:
[----:B-1----:R1:W2:Y:S02]  /*82b0*/  SYNCS.PHASECHK.TRANS64.TRYWAIT P1, [R0+URZ+0x50], R5 ;  /* 0x00005005000075a7 */ /* 0x0022a400080211ff */
[----:B--2---:R-:W-:Y:S05]  /*82c0*/  @!P1 NANOSLEEP.SYNCS 0x989680 ;  /* 0x009896800000995d */ /* 0x004fea0003900000 */
[----:B------:R-:W2:Y:S02]  /*82d0*/  @!P1 SYNCS.PHASECHK.TRANS64 P1, [R0+URZ+0x50], R5 ;  /* 0x00005005000095a7 */ /* 0x000ea400080210ff */
[----:B--2---:R-:W-:Y:S05]  /*82e0*/  @!P1 BRA `(.L_x_41) ;  /* 0xfffffffc00f09947 */ /* 0x004fea000383ffff */
[----:B------:R-:W-:Y:S05]  /*82f0*/  BRA `(.L_x_112) ;  /* 0xffffffa000c47947 */ /* 0x000fea000383ffff */
.L_x_44:
[----:B------:R-:W-:-:S07]  /*8300*/  MOV R0, UR5 ;  /* 0x0000000500007c02 */ /* 0x000fce0008000f00 */
.L_x_113:
[----:B-1----:R1:W2:Y:S02]  /*8310*/  SYNCS.PHASECHK.TRANS64.TRYWAIT P0, [R0+URZ+0x60], R3 ;  /* 0x00006003000075a7 */ /* 0x0022a400080011ff */
[----:B--2---:R-:W-:Y:S05]  /*8320*/  @!P0 NANOSLEEP.SYNCS 0x989680 ;  /* 0x009896800000895d */ /* 0x004fea0003900000 */
[----:B------:R-:W2:Y:S02]  /*8330*/  @!P0 SYNCS.PHASECHK.TRANS64 P0, [R0+URZ+0x60], R3 ;  /* 0x00006003000085a7 */ /* 0x000ea400080010ff */
[----:B--2---:R-:W-:Y:S05]  /*8340*/  @!P0 BRA `(.L_x_113) ;  /* 0xfffffffc00f08947 */ /* 0x004fea000383ffff */
[----:B------:R-:W-:Y:S05]  /*8350*/  BRA `(.L_x_43) ;  /* 0xffffffa400187947 */ /* 0x000fea000383ffff */
.L_x_51:
[----:B-1----:R1:W2:Y:S02]  /*8360*/  SYNCS.PHASECHK.TRANS64.TRYWAIT P1, [R0+URZ+0x50], R5 ;  /* 0x00005005000075a7 */ /* 0x0022a400080211ff */
[----:B--2---:R-:W-:Y:S05]  /*8370*/  @!P1 NANOSLEEP.SYNCS 0x989680 ;  /* 0x009896800000995d */ /* 0x004fea0003900000 */
[----:B------:R-:W2:Y:S02]  /*8380*/  @!P1 SYNCS.PHASECHK.TRANS64 P1, [R0+URZ+0x50], R5 ;  /* 0x00005005000095a7 */ /* 0x000ea400080210ff */
[----:B--2---:R-:W-:Y:S05]  /*8390*/  @!P1 BRA `(.L_x_51) ;  /* 0xfffffffc00f09947 */ /* 0x004fea000383ffff */
[----:B------:R-:W-:Y:S05]  /*83a0*/  BRA `(.L_x_114) ;  /* 0xffffffa800707947 */ /* 0x000fea000383ffff */
.L_x_52:
[----:B------:R-:W-:-:S07]  /*83b0*/  MOV R3, UR9 ;  /* 0x0000000900037c02 */ /* 0x000fce0008000f00 */
.L_x_115:
[----:B-1----:R1:W2:Y:S02]  /*83c0*/  SYNCS.PHASECHK.TRANS64.TRYWAIT P0, [R3+URZ+0x90], R0 ;  /* 0x00009000030075a7 */ /* 0x0022a400080011ff */
[----:B--2---:R-:W-:Y:S05]  /*83d0*/  @!P0 NANOSLEEP.SYNCS 0x989680 ;  /* 0x009896800000895d */ /* 0x004fea0003900000 */
[----:B------:R-:W2:Y:S02]  /*83e0*/  @!P0 SYNCS.PHASECHK.TRANS64 P0, [R3+URZ+0x90], R0 ;  /* 0x00009000030085a7 */ /* 0x000ea400080010ff */
[----:B--2---:R-:W-:Y:S05]  /*83f0*/  @!P0 BRA `(.L_x_115) ;  /* 0xfffffffc00f08947 */ /* 0x004fea000383ffff */
[----:B------:R-:W-:Y:S05]  /*8400*/  BRA `(.L_x_116) ;  /* 0xffffffa800a47947 */ /* 0x000fea000383ffff */
.L_x_55:
[----:B------:R-:W-:Y:S07]  /*8410*/  MOV R0, UR7 ;  /* 0x0000000700007c02 */ /* 0x000fee0008000f00 */
.L_x_117:
[----:B-1----:R1:W2:Y:S02]  /*8420*/  SYNCS.PHASECHK.TRANS64.TRYWAIT P0, [R0+URZ], R3 ;  /* 0x00000003000075a7 */ /* 0x0022a400080011ff */
[----:B--2---:R-:W-:Y:S05]  /*8430*/  @!P0 NANOSLEEP.SYNCS 0x989680 ;  /* 0x009896800000895d */ /* 0x004fea0003900000 */
[----:B------:R-:W2:Y:S02]  /*8440*/  @!P0 SYNCS.PHASECHK.TRANS64 P0, [R0+URZ], R3 ;  /* 0x00000003000085a7 */ /* 0x000ea400080010ff */
[----:B--2---:R-:W-:Y:S05]  /*8450*/  @!P0 BRA `(.L_x_117) ;  /* 0xfffffffc00f08947 */ /* 0x004fea000383ffff */
[----:B------:R-:W-:Y:S05]  /*8460*/  BRA `(.L_x_54) ;  /* 0xffffffa800c47947 */ /* 0x000fea000383ffff */
.L_x_58:
[----:B------:R-:W-:-:S07]  /*8470*/  MOV R0, UR5 ;  /* 0x0000000500007c02 */ /* 0x000fce0008000f00 */
.L_x_118:
[----:B--2---:R2:W3:Y:S02]  /*8480*/  SYNCS.PHASECHK.TRANS64.TRYWAIT P0, [R0+URZ], R3 ;  /* 0x00000003000075a7 */ /* 0x0044e400080011ff */
[----:B---3--:R-:W-:Y:S05]  /*8490*/  @!P0 NANOSLEEP.SYNCS 0x989680 ;  /* 0x009896800000895d */ /* 0x008fea0003900000 */
[----:B------:R-:W3:Y:S02]  /*84a0*/  @!P0 SYNCS.PHASECHK.TRANS64 P0, [R0+URZ], R3 ;  /* 0x00000003000085a7 */ /* 0x000ee400080010ff */
[----:B---3--:R-:W-:Y:S05]  /*84b0*/  @!P0 BRA `(.L_x_118) ;  /* 0xfffffffc00f08947 */ /* 0x008fea000383ffff */
[----:B------:R-:W-:Y:S05]  /*84c0*/  BRA `(.L_x_119) ;  /* 0xffffffac00647947 */ /* 0x000fea000383ffff */
.L_x_59:
[----:B------:R-:W-:-:S07]  /*84d0*/  MOV R0, UR5 ;  /* 0x0000000500007c02 */ /* 0x000fce0008000f00 */
.L_x_120:
[----:B--2---:R2:W3:Y:S02]  /*84e0*/  SYNCS.PHASECHK.TRANS64.TRYWAIT P0, [R0+URZ], R3 ;  /* 0x00000003000075a7 */ /* 0x0044e400080011ff */
[----:B---3--:R-:W-:Y:S05]  /*84f0*/  @!P0 NANOSLEEP.SYNCS 0x989680 ;  /* 0x009896800000895d */ /* 0x008fea0003900000 */
[----:B------:R-:W3:Y:S02]  /*8500*/  @!P0 SYNCS.PHASECHK.TRANS64 P0, [R0+URZ], R3 ;  /* 0x00000003000085a7 */ /* 0x000ee400080010ff */
[----:B---3--:R-:W-:Y:S05]  /*8510*/  @!P0 BRA `(.L_x_120) ;  /* 0xfffffffc00f08947 */ /* 0x008fea000383ffff */
[----:B------:R-:W-:Y:S05]  /*8520*/  BRA `(.L_x_121) ;  /* 0xffffffac00707947 */ /* 0x000fea000383ffff */
.L_x_60:
[----:B------:R-:W-:-:S07]  /*8530*/  MOV R0, UR5 ;  /* 0x0000000500007c02 */ /* 0x000fce0008000f00 */
.L_x_122:
[----:B--2---:R2:W3:Y:S02]  /*8540*/  SYNCS.PHASECHK.TRANS64.TRYWAIT P0, [R0+URZ], R3 ;  /* 0x00000003000075a7 */ /* 0x0044e400080011ff */
[----:B---3--:R-:W-:Y:S05]  /*8550*/  @!P0 NANOSLEEP.SYNCS 0x989680 ;  /* 0x009896800000895d */ /* 0x008fea0003900000 */
[----:B------:R-:W3:Y:S02]  /*8560*/  @!P0 SYNCS.PHASECHK.TRANS64 P0, [R0+URZ], R3 ;  /* 0x00000003000085a7 */ /* 0x000ee400080010ff */
[----:B---3--:R-:W-:Y:S05]  /*8570*/  @!P0 BRA `(.L_x_122) ;  /* 0xfffffffc00f08947 */ /* 0x008fea000383ffff */
[----:B------:R-:W-:Y:S05]  /*8580*/  BRA `(.L_x_123) ;  /* 0xffffffac007c7947 */ /* 0x000fea000383ffff */
.L_x_61:
[----:B------:R-:W-:-:S07]  /*8590*/  MOV R0, UR7 ;  /* 0x0000000700007c02 */ /* 0x000fce0008000f00 */
.L_x_124:
[----:B--2---:R2:W3:Y:S02]  /*85a0*/  SYNCS.PHASECHK.TRANS64.TRYWAIT P0, [R0+URZ], R3 ;  /* 0x00000003000075a7 */ /* 0x0044e400080011ff */
[----:B---3--:R-:W-:Y:S05]  /*85b0*/  @!P0 NANOSLEEP.SYNCS 0x989680 ;  /* 0x009896800000895d */ /* 0x008fea0003900000 */
[----:B------:R-:W3:Y:S02]  /*85c0*/  @!P0 SYNCS.PHASECHK.TRANS64 P0, [R0+URZ], R3 ;  /* 0x00000003000085a7 */ /* 0x000ee400080010ff */
[----:B---3--:R-:W-:Y:S05]  /*85d0*/  @!P0 BRA `(.L_x_124) ;  /* 0xfffffffc00f08947 */ /* 0x008fea000383ffff */
[----:B------:R-:W-:Y:S05]  /*85e0*/  BRA `(.L_x_125) ;  /* 0xffffffac00887947 */ /* 0x000fea000383ffff */
.L_x_66:
[----:B--2---:R2:W3:Y:S02]  /*85f0*/  SYNCS.PHASECHK.TRANS64.TRYWAIT P0, [R0+URZ+0x50], R3 ;  /* 0x00005003000075a7 */ /* 0x0044e400080011ff */
[----:B---3--:R-:W-:Y:S05]  /*8600*/  @!P0 NANOSLEEP.SYNCS 0x989680 ;  /* 0x009896800000895d */ /* 0x008fea0003900000 */
[----:B------:R-:W3:Y:S02]  /*8610*/  @!P0 SYNCS.PHASECHK.TRANS64 P0, [R0+URZ+0x50], R3 ;  /* 0x00005003000085a7 */ /* 0x000ee400080010ff */
[----:B---3--:R-:W-:Y:S05]  /*8620*/  @!P0 BRA `(.L_x_66) ;  /* 0xfffffffc00f08947 */ /* 0x008fea000383ffff */
[----:B------:R-:W-:Y:S05]  /*8630*/  BRA `(.L_x_126) ;  /* 0xffffffb0008c7947 */ /* 0x000fea000383ffff */
.L_x_69:
[----:B------:R-:W-:Y:S07]  /*8640*/  MOV R0, UR7 ;  /* 0x0000000700007c02 */ /* 0x000fee0008000f00 */
.L_x_127:
[----:B--2---:R2:W3:Y:S02]  /*8650*/  SYNCS.PHASECHK.TRANS64.TRYWAIT P0, [R0+URZ+0x48], R3 ;  /* 0x00004803000075a7 */ /* 0x0044e400080011ff */
[----:B---3--:R-:W-:Y:S05]  /*8660*/  @!P0 NANOSLEEP.SYNCS 0x989680 ;  /* 0x009896800000895d */ /* 0x008fea0003900000 */
[----:B------:R-:W3:Y:S02]  /*8670*/  @!P0 SYNCS.PHASECHK.TRANS64 P0, [R0+URZ+0x48], R3 ;  /* 0x00004803000085a7 */ /* 0x000ee400080010ff */
[----:B---3--:R-:W-:Y:S05]  /*8680*/  @!P0 BRA `(.L_x_127) ;  /* 0xfffffffc00f08947 */ /* 0x008fea000383ffff */
[----:B------:R-:W-:Y:S05]  /*8690*/  BRA `(.L_x_68) ;  /* 0xffffffb4006c7947 */ /* 0x000fea000383ffff */
.L_x_72:
[----:B--2---:R-:W-:Y:S07]  /*86a0*/  MOV R3, UR7 ;  /* 0x0000000700037c02 */ /* 0x004fee0008000f00 */
.L_x_128:
[----:B-1----:R1:W2:Y:S02]  /*86b0*/  SYNCS.PHASECHK.TRANS64.TRYWAIT P0, [R3+URZ+0x30], R12 ;  /* 0x0000300c030075a7 */ /* 0x0022a400080011ff */
[----:B--2---:R-:W-:Y:S05]  /*86c0*/  @!P0 NANOSLEEP.SYNCS 0x989680 ;  /* 0x009896800000895d */ /* 0x004fea0003900000 */
[----:B------:R-:W2:Y:S02]  /*86d0*/  @!P0 SYNCS.PHASECHK.TRANS64 P0, [R3+URZ+0x30], R12 ;  /* 0x0000300c030085a7 */ /* 0x000ea400080010ff */
[----:B--2---:R-:W-:Y:S05]  /*86e0*/  @!P0 BRA `(.L_x_128) ;  /* 0xfffffffc00f08947 */ /* 0x004fea000383ffff */
[----:B------:R-:W-:Y:S05]  /*86f0*/  BRA `(.L_x_129) ;  /* 0xffffffb400e47947 */ /* 0x000fea000383ffff */
.L_x_73:
[----:B------:R-:W-:Y:S07]  /*8700*/  MOV R3, UR7 ;  /* 0x0000000700037c02 */ /* 0x000fee0008000f00 */
.L_x_130:
[----:B-1----:R1:W2:Y:S02]  /*8710*/  SYNCS.PHASECHK.TRANS64.TRYWAIT P0, [R3+URZ+0x38], R12 ;  /* 0x0000380c030075a7 */ /* 0x0022a400080011ff */
[----:B--2---:R-:W-:Y:S05]  /*8720*/  @!P0 NANOSLEEP.SYNCS 0x989680 ;  /* 0x009896800000895d */ /* 0x004fea0003900000 */
[----:B------:R-:W2:Y:S02]  /*8730*/  @!P0 SYNCS.PHASECHK.TRANS64 P0, [R3+URZ+0x38], R12 ;  /* 0x0000380c030085a7 */ /* 0x000ea400080010ff */
[----:B--2---:R-:W-:Y:S05]  /*8740*/  @!P0 BRA `(.L_x_130) ;  /* 0xfffffffc00f08947 */ /* 0x004fea000383ffff */
[----:B------:R-:W-:Y:S05]  /*8750*/  BRA `(.L_x_131) ;  /* 0xffffffb800647947 */ /* 0x000fea000383ffff */
.L_x_75:
[----:B------:R-:W-:-:S07]  /*8760*/  MOV R0, UR7 ;  /* 0x0000000700007c02 */ /* 0x000fce0008000f00 */
.L_x_132:
[----:B-1----:R1:W3:Y:S02]  /*8770*/  SYNCS.PHASECHK.TRANS64.TRYWAIT P0, [R0+URZ+0x30], R3 ;  /* 0x00003003000075a7 */ /* 0x0022e400080011ff */
[----:B---3--:R-:W-:Y:S05]  /*8780*/  @!P0 NANOSLEEP.SYNCS 0x989680 ;  /* 0x009896800000895d */ /* 0x008fea0003900000 */
[----:B------:R-:W3:Y:S02]  /*8790*/  @!P0 SYNCS.PHASECHK.TRANS64 P0, [R0+URZ+0x30], R3 ;  /* 0x00003003000085a7 */ /* 0x000ee400080010ff */
[----:B---3--:R-:W-:Y:S05]  /*87a0*/  @!P0 BRA `(.L_x_132) ;  /* 0xfffffffc00f08947 */ /* 0x008fea000383ffff */
[----:B------:R-:W-:Y:S05]  /*87b0*/  BRA `(.L_x_133) ;  /* 0xffffffb800d47947 */ /* 0x000fea000383ffff */
.L_x_77:
[----:B--2---:R2:W4:Y:S02]  /*87c0*/  SYNCS.PHASECHK.TRANS64.TRYWAIT P0, [R0+URZ+0x50], R3 ;  /* 0x00005003000075a7 */ /* 0x00452400080011ff */
[----:B----4-:R-:W-:Y:S05]  /*87d0*/  @!P0 NANOSLEEP.SYNCS 0x989680 ;  /* 0x009896800000895d */ /* 0x010fea0003900000 */
[----:B------:R-:W4:Y:S02]  /*87e0*/  @!P0 SYNCS.PHASECHK.TRANS64 P0, [R0+URZ+0x50], R3 ;  /* 0x00005003000085a7 */ /* 0x000f2400080010ff */
[----:B----4-:R-:W-:Y:S05]  /*87f0*/  @!P0 BRA `(.L_x_77) ;  /* 0xfffffffc00f08947 */ /* 0x010fea000383ffff */
[----:B------:R-:W-:Y:S05]  /*8800*/  BRA `(.L_x_134) ;  /* 0xffffffbc00a07947 */ /* 0x000fea000383ffff */
.L_x_88:
[----:B-1----:R1:W3:Y:S02]  /*8810*/  SYNCS.PHASECHK.TRANS64.TRYWAIT P1, [R3+URZ+0x20], R0 ;  /* 0x00002000030075a7 */ /* 0x0022e400080211ff */
[----:B---3--:R-:W-:Y:S05]  /*8820*/  @!P1 NANOSLEEP.SYNCS 0x989680 ;  /* 0x009896800000995d */ /* 0x008fea0003900000 */
[----:B------:R-:W3:Y:S02]  /*8830*/  @!P1 SYNCS.PHASECHK.TRANS64 P1, [R3+URZ+0x20], R0 ;  /* 0x00002000030095a7 */ /* 0x000ee400080210ff */
[----:B---3--:R-:W-:Y:S05]  /*8840*/  @!P1 BRA `(.L_x_88) ;  /* 0xfffffffc00f09947 */ /* 0x008fea000383ffff */
[----:B------:R-:W-:Y:S05]  /*8850*/  BRA `(.L_x_87) ;  /* 0xffffffc800c87947 */ /* 0x000fea000383ffff */
.L_x_90:
[----:B---3--:R3:W4:Y:S02]  /*8860*/  SYNCS.PHASECHK.TRANS64.TRYWAIT P0, [R116+URZ+0x70], R5 ;  /* 0x00007005740075a7 */ /* 0x00872400080011ff */
[----:B----4-:R-:W-:Y:S05]  /*8870*/  @!P0 NANOSLEEP.SYNCS 0x989680 ;  /* 0x009896800000895d */ /* 0x010fea0003900000 */
[----:B------:R-:W4:Y:S02]  /*8880*/  @!P0 SYNCS.PHASECHK.TRANS64 P0, [R116+URZ+0x70], R5 ;  /* 0x00007005740085a7 */ /* 0x000f2400080010ff */
[----:B----4-:R-:W-:Y:S05]  /*8890*/  @!P0 BRA `(.L_x_90) ;  /* 0xfffffffc00f08947 */ /* 0x010fea000383ffff */
[----:B------:R-:W-:Y:S05]  /*88a0*/  BRA `(.L_x_89) ;  /* 0xffffffcc00247947 */ /* 0x000fea000383ffff */
.L_x_98:
[----:B--2---:R2:W3:Y:S02]  /*88b0*/  SYNCS.PHASECHK.TRANS64.TRYWAIT P0, [R125+URZ+0x20], R0 ;  /* 0x000020007d0075a7 */ /* 0x0044e400080011ff */
[----:B---3--:R-:W-:Y:S05]  /*88c0*/  @!P0 NANOSLEEP.SYNCS 0x989680 ;  /* 0x009896800000895d */ /* 0x008fea0003900000 */
[----:B------:R-:W3:Y:S02]  /*88d0*/  @!P0 SYNCS.PHASECHK.TRANS64 P0, [R125+URZ+0x20], R0 ;  /* 0x000020007d0085a7 */ /* 0x000ee400080010ff */
[----:B---3--:R-:W-:Y:S05]  /*88e0*/  @!P0 BRA `(.L_x_98) ;  /* 0xfffffffc00f08947 */ /* 0x008fea000383ffff */
[----:B------:R-:W-:Y:S05]  /*88f0*/  BRA `(.L_x_97) ;  /* 0xffffffe000287947 */ /* 0x000fea000383ffff */
        .weak           $__internal_0_$__cuda_sm10x_tcgen05_guardrail_trap_col_being_dealloced_not_returned_by_alloc
        .type           $__internal_0_$__cuda_sm10x_tcgen05_guardrail_trap_col_being_dealloced_not_returned_by_alloc,@function
        .size           $__internal_0_$__cuda_sm10x_tcgen05_guardrail_trap_col_being_dealloced_not_returned_by_alloc,($__internal_1_$__cuda_sm10x_tcgen05_guardrail_trap_phase_invalid_during_alloc - $__internal_0_$__cuda_sm10x_tcgen05_guardrail_trap_col_being_dealloced_not_returned_by_alloc)
$__internal_0_$__cuda_sm10x_tcgen05_guardrail_trap_col_being_dealloced_not_returned_by_alloc:
[----:B------:R-:W-:Y:S05]  /*8900*/  BPT.TRAP 0x1 ;  /* 0x000000040000795c */ /* 0x000fea0000300000 */
[----:B------:R-:W-:-:S04]  /*8910*/  HFMA2 R3, -RZ, RZ, 0, 0 ;  /* 0x00000000ff037431 */ /* 0x000fc800000001ff */
[----:B------:R-:W-:Y:S05]  /*8920*/  RET.REL.NODEC R2 `(_ZN7cutlass13device_kernelINS_4gemm6kernel13GemmUniversalIN4cute5tupleIJiiiiEEENS1_10collective13CollectiveMmaINS1_35MainloopSm100TmaUmmaWarpSpecializedILi2ELi2ELi4ENS5_IJNS4_1CILi1EEESB_SB_EEEEENS5_IJNSA_ILi128EEESE_NSA_ILi32EEEEEEaNS5_IJlSB_lEEEaSH_NS4_8TiledMMAINS4_8MMA_AtomIJNS4_15SM100_MMA_S8_SSIaaiLi128ELi128ELNS4_4UMMA5MajorE0ELSM_0ELNSL_8SaturateE0EEEEEENS4_6LayoutISC_NS5_IJNSA_ILi0EEESR_SR_EEEEENS5_IJNS4_10UnderscoreESU_SU_EEEEENS4_13SM90_TMA_LOADENS4_14ComposedLayoutINS4_7SwizzleILi1ELi4ELi3EEENS4_18smem_ptr_flag_bitsILi8EEENSQ_INS5_IJNSA_ILi8EEESF_EEENS5_IJSF_SB_EEEEEEEvNS4_8identityESX_S17_vS18_EENS_8epilogue10collective18CollectiveEpilogueINS1A_23Sm100TmaWarpSpecializedILi2ELi2ELi64ELb0ELb0EEEJSG_NS5_IJNSQ_ISE_SB_EENSQ_INSA_ILi64EEESB_EEEEEaSH_aSH_NS1A_6fusion15FusionCallbacksIS1E_NS1J_17LinearCombinationIaiaiLNS_15FloatRoundStyleE2EEESG_S1I_JEEENS4_5SM1004TMEM4LOAD26SM100_TMEM_LOAD_32dp32b64xESX_NSY_INSZ_ILi2ELi4ELi3EEES12_NSQ_INS5_IJS13_S1G_EEENS5_IJS1G_SB_EEEEEEENS4_39AutoVectorizingCopyWithAssumedAlignmentILi128EEENS4_14SM90_TMA_STOREES1X_S1Z_S1Z_EEEvvEEEEvNT_6ParamsE) ;  /* 0xffffff7402b47950 */ /* 0x000fea0003c3ffff */
        .weak           $__internal_1_$__cuda_sm10x_tcgen05_guardrail_trap_phase_invalid_during_alloc
        .type           $__internal_1_$__cuda_sm10x_tcgen05_guardrail_trap_phase_invalid_during_alloc,@function
        .size           $__internal_1_$__cuda_sm10x_tcgen05_guardrail_trap_phase_invalid_during_alloc,($__internal_2_$__cuda_sm10x_tcgen05_guardrail_trap_unallocated_columns_being_dealloced - $__internal_1_$__cuda_sm10x_tcgen05_guardrail_trap_phase_invalid_during_alloc)
$__internal_1_$__cuda_sm10x_tcgen05_guardrail_trap_phase_invalid_during_alloc:
[----:B------:R-:W-:Y:S05]  /*8930*/  BPT.TRAP 0x1 ;  /* 0x000000040000795c */ /* 0x000fea0000300000 */
[----:B------:R-:W-:-:S04]  /*8940*/  MOV R3, 0x0 ;  /* 0x0000000000037802 */ /* 0x000fc80000000f00 */
[----:B------:R-:W-:Y:S05]  /*8950*/  RET.REL.NODEC R2 `(_ZN7cutlass13device_kernelINS_4gemm6kernel13GemmUniversalIN4cute5tupleIJiiiiEEENS1_10collective13CollectiveMmaINS1_35MainloopSm100TmaUmmaWarpSpecializedILi2ELi2ELi4ENS5_IJNS4_1CILi1EEESB_SB_EEEEENS5_IJNSA_ILi128EEESE_NSA_ILi32EEEEEEaNS5_IJlSB_lEEEaSH_NS4_8TiledMMAINS4_8MMA_AtomIJNS4_15SM100_MMA_S8_SSIaaiLi128ELi128ELNS4_4UMMA5MajorE0ELSM_0ELNSL_8SaturateE0EEEEEENS4_6LayoutISC_NS5_IJNSA_ILi0EEESR_SR_EEEEENS5_IJNS4_10UnderscoreESU_SU_EEEEENS4_13SM90_TMA_LOADENS4_14ComposedLayoutINS4_7SwizzleILi1ELi4ELi3EEENS4_18smem_ptr_flag_bitsILi8EEENSQ_INS5_IJNSA_ILi8EEESF_EEENS5_IJSF_SB_EEEEEEEvNS4_8identityESX_S17_vS18_EENS_8epilogue10collective18CollectiveEpilogueINS1A_23Sm100TmaWarpSpecializedILi2ELi2ELi64ELb0ELb0EEEJSG_NS5_IJNSQ_ISE_SB_EENSQ_INSA_ILi64EEESB_EEEEEaSH_aSH_NS1A_6fusion15FusionCallbacksIS1E_NS1J_17LinearCombinationIaiaiLNS_15FloatRoundStyleE2EEESG_S1I_JEEENS4_5SM1004TMEM4LOAD26SM100_TMEM_LOAD_32dp32b64xESX_NSY_INSZ_ILi2ELi4ELi3EEES12_NSQ_INS5_IJS13_S1G_EEENS5_IJS1G_SB_EEEEEEENS4_39AutoVectorizingCopyWithAssumedAlignmentILi128EEENS4_14SM90_TMA_STOREES1X_S1Z_S1Z_EEEvvEEEEvNT_6ParamsE) ;  /* 0xffffff7402a87950 */ /* 0x000fea0003c3ffff */
        .weak           $__internal_2_$__cuda_sm10x_tcgen05_guardrail_trap_unallocated_columns_being_dealloced
        .type           $__internal_2_$__cuda_sm10x_tcgen05_guardrail_trap_unallocated_columns_being_dealloced,@function
        .size           $__internal_2_$__cuda_sm10x_tcgen05_guardrail_trap_unallocated_columns_being_dealloced,(.L_x_136 - $__internal_2_$__cuda_sm10x_tcgen05_guardrail_trap_unallocated_columns_being_dealloced)
$__internal_2_$__cuda_sm10x_tcgen05_guardrail_trap_unallocated_columns_being_dealloced:
[----:B------:R-:W-:Y:S05]  /*8960*/  BPT.TRAP 0x1 ;  /* 0x000000040000795c */ /* 0x000fea0000300000 */
[----:B------:R-:W-:-:S04]  /*8970*/  HFMA2 R3, -RZ, RZ, 0, 0 ;  /* 0x00000000ff037431 */ /* 0x000fc800000001ff */
[----:B------:R-:W-:Y:S05]  /*8980*/  RET.REL.NODEC R2 `(_ZN7cutlass13device_kernelINS_4gemm6kernel13GemmUniversalIN4cute5tupleIJiiiiEEENS1_10collective13CollectiveMmaINS1_35MainloopSm100TmaUmmaWarpSpecializedILi2ELi2ELi4ENS5_IJNS4_1CILi1EEESB_SB_EEEEENS5_IJNSA_ILi128EEESE_NSA_ILi32EEEEEEaNS5_IJlSB_lEEEaSH_NS4_8TiledMMAINS4_8MMA_AtomIJNS4_15SM100_MMA_S8_SSIaaiLi128ELi128ELNS4_4UMMA5MajorE0ELSM_0ELNSL_8SaturateE0EEEEEENS4_6LayoutISC_NS5_IJNSA_ILi0EEESR_SR_EEEEENS5_IJNS4_10UnderscoreESU_SU_EEEEENS4_13SM90_TMA_LOADENS4_14ComposedLayoutINS4_7SwizzleILi1ELi4ELi3EEENS4_18smem_ptr_flag_bitsILi8EEENSQ_INS5_IJNSA_ILi8EEESF_EEENS5_IJSF_SB_EEEEEEEvNS4_8identityESX_S17_vS18_EENS_8epilogue10collective18CollectiveEpilogueINS1A_23Sm100TmaWarpSpecializedILi2ELi2ELi64ELb0ELb0EEEJSG_NS5_IJNSQ_ISE_SB_EENSQ_INSA_ILi64EEESB_EEEEEaSH_aSH_NS1A_6fusion15FusionCallbacksIS1E_NS1J_17LinearCombinationIaiaiLNS_15FloatRoundStyleE2EEESG_S1I_JEEENS4_5SM1004TMEM4LOAD26SM100_TMEM_LOAD_32dp32b64xESX_NSY_INSZ_ILi2ELi4ELi3EEES12_NSQ_INS5_IJS13_S1G_EEENS5_IJS1G_SB_EEEEEEENS4_39AutoVectorizingCopyWithAssumedAlignmentILi128EEENS4_14SM90_TMA_STOREES1X_S1Z_S1Z_EEEvvEEEEvNT_6ParamsE) ;  /* 0xffffff74029c7950 */ /* 0x000fea0003c3ffff */
.L_x_135:
[----:B------:R-:W-:-:S00]  /*8990*/  BRA `(.L_x_135) ;  /* 0xfffffffc00fc7947 */ /* 0x000fc0000383ffff */
[----:B------:R-:W-:-:S00]  /*89a0*/  NOP ;  /* 0x0000000000007918 */ /* 0x000fc00000000000 */
        /* <DEDUP_REMOVED lines=13> */
.L_x_136:


//--------------------- .nv.global.init           --------------------------
	.section	.nv.global.init,"aw",@progbits
.nv.global.init:
	.type		$str$27,@object
	.size		$str$27,($str$28 - $str$27)
$str$27:
        /*0000*/ 	.byte	0x28, 0x61, 0x64, 0x64, 0x72, 0x65, 0x73, 0x73, 0x20, 0x26, 0x20, 0x6d, 0x61, 0x73, 0x6b, 0x29
        /*0010*/ 	.byte	0x20, 0x3d, 0x3d, 0x20, 0x30, 0x00
	.type		$str$28,@object
	.size		$str$28,($str$26 - $str$28)
$str$28:
        /*0016*/ 	.byte	0x2f, 0x74, 0x6d, 0x70, 0x2f, 0x63, 0x75, 0x74, 0x6c, 0x61, 0x73, 0x73, 0x5f, 0x73, 0x77, 0x65
        /*0026*/ 	.byte	0x65, 0x70, 0x5f, 0x73, 0x72, 0x63, 0x2f, 0x69, 0x6e, 0x63, 0x6c, 0x75, 0x64, 0x65, 0x2f, 0x63
        /*0036*/ 	.byte	0x75, 0x74, 0x65, 0x2f, 0x70, 0x6f, 0x69, 0x6e, 0x74, 0x65, 0x72, 0x5f, 0x66, 0x6c, 0x61, 0x67
        /*0046*/ 	.byte	0x67, 0x65, 0x64, 0x2e, 0x68, 0x70, 0x70, 0x00
	.type		$str$26,@object
	.size		$str$26,($str$25 - $str$26)
$str$26:
        /*004e*/ 	.byte	0x2f, 0x74, 0x6d, 0x70, 0x2f, 0x63, 0x75, 0x74, 0x6c, 0x61, 0x73, 0x73, 0x5f, 0x73, 0x77, 0x65
        /*005e*/ 	.byte	0x65, 0x70, 0x5f, 0x73, 0x72, 0x63, 0x2f, 0x69, 0x6e, 0x63, 0x6c, 0x75, 0x64, 0x65, 0x2f, 0x63
        /*006e*/ 	.byte	0x75, 0x74, 0x65, 0x2f, 0x61, 0x74, 0x6f, 0x6d, 0x2f, 0x63, 0x6f, 0x70, 0x79, 0x5f, 0x74, 0x72
        /*007e*/ 	.byte	0x61, 0x69, 0x74, 0x73, 0x5f, 0x73, 0x6d, 0x31, 0x30, 0x30, 0x2e, 0x68, 0x70, 0x70, 0x00
	.type		$str$25,@object
	.size		$str$25,(__unnamed_1 - $str$25)
$str$25:
        /*008d*/ 	.byte	0x28, 0x28, 0x75, 0x69, 0x6e, 0x74, 0x33, 0x32, 0x5f, 0x74, 0x28, 0x74, 0x68, 0x72, 0x65, 0x61
        /*009d*/ 	.byte	0x64, 0x49, 0x64, 0x78, 0x2e, 0x78, 0x29, 0x20, 0x2f, 0x20, 0x33, 0x32, 0x29, 0x20, 0x25, 0x20
        /*00ad*/ 	.byte	0x34, 0x29, 0x20, 0x3d, 0x3d, 0x20, 0x28, 0x28, 0x28, 0x74, 0x6d, 0x65, 0x6d, 0x5f, 0x61, 0x64
        /*00bd*/ 	.byte	0x64, 0x72, 0x20, 0x3e, 0x3e, 0x20, 0x31, 0x36, 0x29, 0x20, 0x2f, 0x20, 0x33, 0x32, 0x29, 0x20
        /*00cd*/ 	.byte	0x25, 0x20, 0x34, 0x29, 0x00
	.type		__unnamed_1,@object
	.size		__unnamed_1,(__unnamed_2 - __unnamed_1)
__unnamed_1:
        /*00d2*/ 	.byte	0x61, 0x75, 0x74, 0x6f, 0x20, 0x63, 0x75, 0x74, 0x65, 0x3a, 0x3a, 0x61, 0x73, 0x5f, 0x70, 0x6f
        /* <DEDUP_REMOVED lines=24> */
        /*0262*/ 	.byte	0x5d, 0x00
	.type		__unnamed_2,@object
	.size		__unnamed_2,(.L_2 - __unnamed_2)
__unnamed_2:
        /* <DEDUP_REMOVED lines=42> */
        /*0504*/ 	.byte	0x43, 0x3c, 0x30, 0x3e, 0x3e, 0x3e, 0x3e, 0x5d, 0x00
.L_2:


//--------------------- .nv.shared._ZN7cutlass13device_kernelINS_4gemm6kernel13GemmUniversalIN4cute5tupleIJiiiiEEENS1_10collective13CollectiveMmaINS1_35MainloopSm100TmaUmmaWarpSpecializedILi2ELi2ELi4ENS5_IJNS4_1CILi1EEESB_SB_EEEEENS5_IJNSA_ILi128EEESE_NSA_ILi32EEEEEEaNS5_IJlSB_lEEEaSH_NS4_8TiledMMAINS4_8MMA_AtomIJNS4_15SM100_MMA_S8_SSIaaiLi128ELi128ELNS4_4UMMA5MajorE0ELSM_0ELNSL_8SaturateE0EEEEEENS4_6LayoutISC_NS5_IJNSA_ILi0EEESR_SR_EEEEENS5_IJNS4_10UnderscoreESU_SU_EEEEENS4_13SM90_TMA_LOADENS4_14ComposedLayoutINS4_7SwizzleILi1ELi4ELi3EEENS4_18smem_ptr_flag_bitsILi8EEENSQ_INS5_IJNSA_ILi8EEESF_EEENS5_IJSF_SB_EEEEEEEvNS4_8identityESX_S17_vS18_EENS_8epilogue10collective18CollectiveEpilogueINS1A_23Sm100TmaWarpSpecializedILi2ELi2ELi64ELb0ELb0EEEJSG_NS5_IJNSQ_ISE_SB_EENSQ_INSA_ILi64EEESB_EEEEEaSH_aSH_NS1A_6fusion15FusionCallbacksIS1E_NS1J_17LinearCombinationIaiaiLNS_15FloatRoundStyleE2EEESG_S1I_JEEENS4_5SM1004TMEM4LOAD26SM100_TMEM_LOAD_32dp32b64xESX_NSY_INSZ_ILi2ELi4ELi3EEES12_NSQ_INS5_IJS13_S1G_EEENS5_IJS1G_SB_EEEEEEENS4_39AutoVectorizingCopyWithAssumedAlignmentILi128EEENS4_14SM90_TMA_STOREES1X_S1Z_S1Z_EEEvvEEEEvNT_6ParamsE --------------------------
	.section	.nv.shared._ZN7cutlass13device_kernelINS_4gemm6kernel13GemmUniversalIN4cute5tupleIJiiiiEEENS1_10collective13CollectiveMmaINS1_35MainloopSm100TmaUmmaWarpSpecializedILi2ELi2ELi4ENS5_IJNS4_1CILi1EEESB_SB_EEEEENS5_IJNSA_ILi128EEESE_NSA_ILi32EEEEEEaNS5_IJlSB_lEEEaSH_NS4_8TiledMMAINS4_8MMA_AtomIJNS4_15SM100_MMA_S8_SSIaaiLi128ELi128ELNS4_4UMMA5MajorE0ELSM_0ELNSL_8SaturateE0EEEEEENS4_6LayoutISC_NS5_IJNSA_ILi0EEESR_SR_EEEEENS5_IJNS4_10UnderscoreESU_SU_EEEEENS4_13SM90_TMA_LOADENS4_14ComposedLayoutINS4_7SwizzleILi1ELi4ELi3EEENS4_18smem_ptr_flag_bitsILi8EEENSQ_INS5_IJNSA_ILi8EEESF_EEENS5_IJSF_SB_EEEEEEEvNS4_8identityESX_S17_vS18_EENS_8epilogue10collective18CollectiveEpilogueINS1A_23Sm100TmaWarpSpecializedILi2ELi2ELi64ELb0ELb0EEEJSG_NS5_IJNSQ_ISE_SB_EENSQ_INSA_ILi64EEESB_EEEEEaSH_aSH_NS1A_6fusion15FusionCallbacksIS1E_NS1J_17LinearCombinationIaiaiLNS_15FloatRoundStyleE2EEESG_S1I_JEEENS4_5SM1004TMEM4LOAD26SM100_TMEM_LOAD_32dp32b64xESX_NSY_INSZ_ILi2ELi4ELi3EEES12_NSQ_INS5_IJS13_S1G_EEENS5_IJS1G_SB_EEEEEEENS4_39AutoVectorizingCopyWithAssumedAlignmentILi128EEENS4_14SM90_TMA_STOREES1X_S1Z_S1Z_EEEvvEEEEvNT_6ParamsE,"aw",@nobits
	.sectionflags	@""
	.align	16
	.zero		1024


//--------------------- .nv.shared.reserved.0     --------------------------
	.section	.nv.shared.reserved.0,"aw",@nobits
	.weak		__nv_reservedSMEM_offset_0_alias
	.size		__nv_reservedSMEM_offset_0_alias, 0, 64
	.other		__nv_reservedSMEM_offset_0_alias,@"STO_CUDA_RESERVED_SHARED STV_DEFAULT"
__nv_reservedSMEM_offset_0_alias:
	.zero		0
.nv.shared.reserved.0:
	.zero		64
	.weak		__nv_reservedSMEM_tcgen05_partition
	.type		__nv_reservedSMEM_tcgen05_partition,@object
	.size		__nv_reservedSMEM_tcgen05_partition,(.L_0 - __nv_reservedSMEM_tcgen05_partition)
__nv_reservedSMEM_tcgen05_partition:
	.zero		32
.L_0:


//--------------------- .nv.global                --------------------------
	.section	.nv.global,"aw",@nobits
.nv.global:
	.type		_ZN40_INTERNAL_426974b7_4_k_cu_ccc621c4_162864cute1_E,@object
	.size		_ZN40_INTERNAL_426974b7_4_k_cu_ccc621c4_162864cute1_E,(_ZN40_INTERNAL_426974b7_4_k_cu_ccc621c4_162864cuda3std3__45__cpo6cbeginE - _ZN40_INTERNAL_426974b7_4_k_cu_ccc621c4_162864cute1_E)
_ZN40_INTERNAL_426974b7_4_k_cu_ccc621c4_162864cute1_E:
	.zero		1
	.type		_ZN40_INTERNAL_426974b7_4_k_cu_ccc621c4_162864cuda3std3__45__cpo6cbeginE,@object
	.size		_ZN40_INTERNAL_426974b7_4_k_cu_ccc621c4_162864cuda3std3__45__cpo6cbeginE,(_ZN40_INTERNAL_426974b7_4_k_cu_ccc621c4_162864cuda3std3__48in_placeE - _ZN40_INTERNAL_426974b7_4_k_cu_ccc621c4_162864cuda3std3__45__cpo6cbeginE)
_ZN40_INTERNAL_426974b7_4_k_cu_ccc621c4_162864cuda3std3__45__cpo6cbeginE:
	.zero		1
	.type		_ZN40_INTERNAL_426974b7_4_k_cu_ccc621c4_162864cuda3std3__48in_placeE,@object
	.size		_ZN40_INTERNAL_426974b7_4_k_cu_ccc621c4_162864cuda3std3__48in_placeE,(_ZN40_INTERNAL_426974b7_4_k_cu_ccc621c4_162864cuda3std6ranges3__45__cpo9iter_moveE - _ZN40_INTERNAL_426974b7_4_k_cu_ccc621c4_162864cuda3std3__48in_placeE)
_ZN40_INTERNAL_426974b7_4_k_cu_ccc621c4_162864cuda3std3__48in_placeE:
	.zero		1
	.type		_ZN40_INTERNAL_426974b7_4_k_cu_ccc621c4_162864cuda3std6ranges3__45__cpo9iter_moveE,@object
	.size		_ZN40_INTERNAL_426974b7_4_k_cu_ccc621c4_162864cuda3std6ranges3__45__cpo9iter_moveE,(_ZN40_INTERNAL_426974b7_4_k_cu_ccc621c4_162864cuda3std3__45__cpo5beginE - _ZN40_INTERNAL_426974b7_4_k_cu_ccc621c4_162864cuda3std6ranges3__45__cpo9iter_moveE)
_ZN40_INTERNAL_426974b7_4_k_cu_ccc621c4_162864cuda3std6ranges3__45__cpo9iter_moveE:
	.zero		1
	.type		_ZN40_INTERNAL_426974b7_4_k_cu_ccc621c4_162864cuda3std3__45__cpo5beginE,@object
	.size		_ZN40_INTERNAL_426974b7_4_k_cu_ccc621c4_162864cuda3std3__45__cpo5beginE,(_ZN40_INTERNAL_426974b7_4_k_cu_ccc621c4_162864cuda3std3__442_GLOBAL__N__426974b7_4_k_cu_ccc621c4_162866ignoreE - _ZN40_INTERNAL_426974b7_4_k_cu_ccc621c4_162864cuda3std3__45__cpo5beginE)
_ZN40_INTERNAL_426974b7_4_k_cu_ccc621c4_162864cuda3std3__45__cpo5beginE:
	.zero		1
	.type		_ZN40_INTERNAL_426974b7_4_k_cu_ccc621c4_162864cuda3std3__442_GLOBAL__N__426974b7_4_k_cu_ccc621c4_162866ignoreE,@object
	.size		_ZN40_INTERNAL_426974b7_4_k_cu_ccc621c4_162864cuda3std3__442_GLOBAL__N__426974b7_4_k_cu_ccc621c4_162866ignoreE,(_ZN40_INTERNAL_426974b7_4_k_cu_ccc621c4_162864cute7productE - _ZN40_INTERNAL_426974b7_4_k_cu_ccc621c4_162864cuda3std3__442_GLOBAL__N__426974b7_4_k_cu_ccc621c4_162866ignoreE)
_ZN40_INTERNAL_426974b7_4_k_cu_ccc621c4_162864cuda3std3__442_GLOBAL__N__426974b7_4_k_cu_ccc621c4_162866ignoreE:
	.zero		1
	.type		_ZN40_INTERNAL_426974b7_4_k_cu_ccc621c4_162864cute7productE,@object
	.size		_ZN40_INTERNAL_426974b7_4_k_cu_ccc621c4_162864cute7productE,(_ZN40_INTERNAL_426974b7_4_k_cu_ccc621c4_162864cuda3std3__45__cpo3endE - _ZN40_INTERNAL_426974b7_4_k_cu_ccc621c4_162864cute7productE)
_ZN40_INTERNAL_426974b7_4_k_cu_ccc621c4_162864cute7productE:
	.zero		1
	.type		_ZN40_INTERNAL_426974b7_4_k_cu_ccc621c4_162864cuda3std3__45__cpo3endE,@object
	.size		_ZN40_INTERNAL_426974b7_4_k_cu_ccc621c4_162864cuda3std3__45__cpo3endE,(_ZN40_INTERNAL_426974b7_4_k_cu_ccc621c4_162864cuda3std3__419piecewise_constructE - _ZN40_INTERNAL_426974b7_4_k_cu_ccc621c4_162864cuda3std3__45__cpo3endE)
_ZN40_INTERNAL_426974b7_4_k_cu_ccc621c4_162864cuda3std3__45__cpo3endE:
	.zero		1
	.type		_ZN40_INTERNAL_426974b7_4_k_cu_ccc621c4_162864cuda3std3__419piecewise_constructE,@object
	.size		_ZN40_INTERNAL_426974b7_4_k_cu_ccc621c4_162864cuda3std3__419piecewise_constructE,(_ZN40_INTERNAL_426974b7_4_k_cu_ccc621c4_162864cuda3std3__45__cpo4cendE - _ZN40_INTERNAL_426974b7_4_k_cu_ccc621c4_162864cuda3std3__419piecewise_constructE)
_ZN40_INTERNAL_426974b7_4_k_cu_ccc621c4_162864cuda3std3__419piecewise_constructE:
	.zero		1
	.type		_ZN40_INTERNAL_426974b7_4_k_cu_ccc621c4_162864cuda3std3__45__cpo4cendE,@object
	.size		_ZN40_INTERNAL_426974b7_4_k_cu_ccc621c4_162864cuda3std3__45__cpo4cendE,(_ZN40_INTERNAL_426974b7_4_k_cu_ccc621c4_162864cuda3std6ranges3__45__cpo4swapE - _ZN40_INTERNAL_426974b7_4_k_cu_ccc621c4_162864cuda3std3__45__cpo4cendE)
_ZN40_INTERNAL_426974b7_4_k_cu_ccc621c4_162864cuda3std3__45__cpo4cendE:
	.zero		1
	.type		_ZN40_INTERNAL_426974b7_4_k_cu_ccc621c4_162864cuda3std6ranges3__45__cpo4swapE,@object
	.size		_ZN40_INTERNAL_426974b7_4_k_cu_ccc621c4_162864cuda3std6ranges3__45__cpo4swapE,(.L_10 - _ZN40_INTERNAL_426974b7_4_k_cu_ccc621c4_162864cuda3std6ranges3__45__cpo4swapE)
_ZN40_INTERNAL_426974b7_4_k_cu_ccc621c4_162864cuda3std6ranges3__45__cpo4swapE:
	.zero		1
.L_10:


//--------------------- .nv.constant0._ZN7cutlass13device_kernelINS_4gemm6kernel13GemmUniversalIN4cute5tupleIJiiiiEEENS1_10collective13CollectiveMmaINS1_35MainloopSm100TmaUmmaWarpSpecializedILi2ELi2ELi4ENS5_IJNS4_1CILi1EEESB_SB_EEEEENS5_IJNSA_ILi128EEESE_NSA_ILi32EEEEEEaNS5_IJlSB_lEEEaSH_NS4_8TiledMMAINS4_8MMA_AtomIJNS4_15SM100_MMA_S8_SSIaaiLi128ELi128ELNS4_4UMMA5MajorE0ELSM_0ELNSL_8SaturateE0EEEEEENS4_6LayoutISC_NS5_IJNSA_ILi0EEESR_SR_EEEEENS5_IJNS4_10UnderscoreESU_SU_EEEEENS4_13SM90_TMA_LOADENS4_14ComposedLayoutINS4_7SwizzleILi1ELi4ELi3EEENS4_18smem_ptr_flag_bitsILi8EEENSQ_INS5_IJNSA_ILi8EEESF_EEENS5_IJSF_SB_EEEEEEEvNS4_8identityESX_S17_vS18_EENS_8epilogue10collective18CollectiveEpilogueINS1A_23Sm100TmaWarpSpecializedILi2ELi2ELi64ELb0ELb0EEEJSG_NS5_IJNSQ_ISE_SB_EENSQ_INSA_ILi64EEESB_EEEEEaSH_aSH_NS1A_6fusion15FusionCallbacksIS1E_NS1J_17LinearCombinationIaiaiLNS_15FloatRoundStyleE2EEESG_S1I_JEEENS4_5SM1004TMEM4LOAD26SM100_TMEM_LOAD_32dp32b64xESX_NSY_INSZ_ILi2ELi4ELi3EEES12_NSQ_INS5_IJS13_S1G_EEENS5_IJS1G_SB_EEEEEEENS4_39AutoVectorizingCopyWithAssumedAlignmentILi128EEENS4_14SM90_TMA_STOREES1X_S1Z_S1Z_EEEvvEEEEvNT_6ParamsE --------------------------
	.section	.nv.constant0._ZN7cutlass13device_kernelINS_4gemm6kernel13GemmUniversalIN4cute5tupleIJiiiiEEENS1_10collective13CollectiveMmaINS1_35MainloopSm100TmaUmmaWarpSpecializedILi2ELi2ELi4ENS5_IJNS4_1CILi1EEESB_SB_EEEEENS5_IJNSA_ILi128EEESE_NSA_ILi32EEEEEEaNS5_IJlSB_lEEEaSH_NS4_8TiledMMAINS4_8MMA_AtomIJNS4_15SM100_MMA_S8_SSIaaiLi128ELi128ELNS4_4UMMA5MajorE0ELSM_0ELNSL_8SaturateE0EEEEEENS4_6LayoutISC_NS5_IJNSA_ILi0EEESR_SR_EEEEENS5_IJNS4_10UnderscoreESU_SU_EEEEENS4_13SM90_TMA_LOADENS4_14ComposedLayoutINS4_7SwizzleILi1ELi4ELi3EEENS4_18smem_ptr_flag_bitsILi8EEENSQ_INS5_IJNSA_ILi8EEESF_EEENS5_IJSF_SB_EEEEEEEvNS4_8identityESX_S17_vS18_EENS_8epilogue10collective18CollectiveEpilogueINS1A_23Sm100TmaWarpSpecializedILi2ELi2ELi64ELb0ELb0EEEJSG_NS5_IJNSQ_ISE_SB_EENSQ_INSA_ILi64EEESB_EEEEEaSH_aSH_NS1A_6fusion15FusionCallbacksIS1E_NS1J_17LinearCombinationIaiaiLNS_15FloatRoundStyleE2EEESG_S1I_JEEENS4_5SM1004TMEM4LOAD26SM100_TMEM_LOAD_32dp32b64xESX_NSY_INSZ_ILi2ELi4ELi3EEES12_NSQ_INS5_IJS13_S1G_EEENS5_IJS1G_SB_EEEEEEENS4_39AutoVectorizingCopyWithAssumedAlignmentILi128EEENS4_14SM90_TMA_STOREES1X_S1Z_S1Z_EEEvvEEEEvNT_6ParamsE,"a",@progbits
	.sectionflags	@""
	.align	4
.nv.constant0._ZN7cutlass13device_kernelINS_4gemm6kernel13GemmUniversalIN4cute5tupleIJiiiiEEENS1_10collective13CollectiveMmaINS1_35MainloopSm100TmaUmmaWarpSpecializedILi2ELi2ELi4ENS5_IJNS4_1CILi1EEESB_SB_EEEEENS5_IJNSA_ILi128EEESE_NSA_ILi32EEEEEEaNS5_IJlSB_lEEEaSH_NS4_8TiledMMAINS4_8MMA_AtomIJNS4_15SM100_MMA_S8_SSIaaiLi128ELi128ELNS4_4UMMA5MajorE0ELSM_0ELNSL_8SaturateE0EEEEEENS4_6LayoutISC_NS5_IJNSA_ILi0EEESR_SR_EEEEENS5_IJNS4_10UnderscoreESU_SU_EEEEENS4_13SM90_TMA_LOADENS4_14ComposedLayoutINS4_7SwizzleILi1ELi4ELi3EEENS4_18smem_ptr_flag_bitsILi8EEENSQ_INS5_IJNSA_ILi8EEESF_EEENS5_IJSF_SB_EEEEEEEvNS4_8identityESX_S17_vS18_EENS_8epilogue10collective18CollectiveEpilogueINS1A_23Sm100TmaWarpSpecializedILi2ELi2ELi64ELb0ELb0EEEJSG_NS5_IJNSQ_ISE_SB_EENSQ_INSA_ILi64EEESB_EEEEEaSH_aSH_NS1A_6fusion15FusionCallbacksIS1E_NS1J_17LinearCombinationIaiaiLNS_15FloatRoundStyleE2EEESG_S1I_JEEENS4_5SM1004TMEM4LOAD26SM100_TMEM_LOAD_32dp32b64xESX_NSY_INSZ_ILi2ELi4ELi3EEES12_NSQ_INS5_IJS13_S1G_EEENS5_IJS1G_SB_EEEEEEENS4_39AutoVectorizingCopyWithAssumedAlignmentILi128EEENS4_14SM90_TMA_STOREES1X_S1Z_S1Z_EEEvvEEEEvNT_6ParamsE:
	.zero		2944


//--------------------- SYMBOLS --------------------------

	.type		.nv.reservedSmem.offset0,@object
	.size		.nv.reservedSmem.offset0,0x4
	.type		.nv.reservedSmem.cap,@object
	.size		.nv.reservedSmem.cap,0x4
	.type		__assertfail,@function
